//
// Generated by NVIDIA NVVM Compiler
//
// Compiler Build ID: CL-36424714
// Cuda compilation tools, release 13.0, V13.0.88
// Based on NVVM 20.0.0
//

.version 9.0
.target sm_100
.address_size 64

	// .globl	_Z17gemmLayerNormGemmILi16EEvPKfS1_S1_S1_S1_Pfiiii
// _ZZ17gemmLayerNormGemmILi16EEvPKfS1_S1_S1_S1_PfiiiiE2sA has been demoted
// _ZZ17gemmLayerNormGemmILi16EEvPKfS1_S1_S1_S1_PfiiiiE2sB has been demoted
// _ZZ17gemmLayerNormGemmILi16EEvPKfS1_S1_S1_S1_PfiiiiE12intermediate has been demoted
// _ZZ17gemmLayerNormGemmILi16EEvPKfS1_S1_S1_S1_PfiiiiE8row_mean has been demoted
// _ZZ17gemmLayerNormGemmILi16EEvPKfS1_S1_S1_S1_PfiiiiE12row_variance has been demoted

.visible .entry _Z17gemmLayerNormGemmILi16EEvPKfS1_S1_S1_S1_Pfiiii(
	.param .u64 .ptr .align 1 _Z17gemmLayerNormGemmILi16EEvPKfS1_S1_S1_S1_Pfiiii_param_0,
	.param .u64 .ptr .align 1 _Z17gemmLayerNormGemmILi16EEvPKfS1_S1_S1_S1_Pfiiii_param_1,
	.param .u64 .ptr .align 1 _Z17gemmLayerNormGemmILi16EEvPKfS1_S1_S1_S1_Pfiiii_param_2,
	.param .u64 .ptr .align 1 _Z17gemmLayerNormGemmILi16EEvPKfS1_S1_S1_S1_Pfiiii_param_3,
	.param .u64 .ptr .align 1 _Z17gemmLayerNormGemmILi16EEvPKfS1_S1_S1_S1_Pfiiii_param_4,
	.param .u64 .ptr .align 1 _Z17gemmLayerNormGemmILi16EEvPKfS1_S1_S1_S1_Pfiiii_param_5,
	.param .u32 _Z17gemmLayerNormGemmILi16EEvPKfS1_S1_S1_S1_Pfiiii_param_6,
	.param .u32 _Z17gemmLayerNormGemmILi16EEvPKfS1_S1_S1_S1_Pfiiii_param_7,
	.param .u32 _Z17gemmLayerNormGemmILi16EEvPKfS1_S1_S1_S1_Pfiiii_param_8,
	.param .u32 _Z17gemmLayerNormGemmILi16EEvPKfS1_S1_S1_S1_Pfiiii_param_9
)
{
	.reg .pred 	%p<68>;
	.reg .b32 	%r<149>;
	.reg .b32 	%f<404>;
	.reg .b64 	%rd<41>;
	// demoted variable
	.shared .align 4 .b8 _ZZ17gemmLayerNormGemmILi16EEvPKfS1_S1_S1_S1_PfiiiiE2sA[1024];
	// demoted variable
	.shared .align 4 .b8 _ZZ17gemmLayerNormGemmILi16EEvPKfS1_S1_S1_S1_PfiiiiE2sB[1024];
	// demoted variable
	.shared .align 4 .b8 _ZZ17gemmLayerNormGemmILi16EEvPKfS1_S1_S1_S1_PfiiiiE12intermediate[1024];
	// demoted variable
	.shared .align 4 .b8 _ZZ17gemmLayerNormGemmILi16EEvPKfS1_S1_S1_S1_PfiiiiE8row_mean[64];
	// demoted variable
	.shared .align 4 .b8 _ZZ17gemmLayerNormGemmILi16EEvPKfS1_S1_S1_S1_PfiiiiE12row_variance[64];
	ld.param.u64 	%rd7, [_Z17gemmLayerNormGemmILi16EEvPKfS1_S1_S1_S1_Pfiiii_param_0];
	ld.param.u64 	%rd8, [_Z17gemmLayerNormGemmILi16EEvPKfS1_S1_S1_S1_Pfiiii_param_1];
	ld.param.u64 	%rd9, [_Z17gemmLayerNormGemmILi16EEvPKfS1_S1_S1_S1_Pfiiii_param_2];
	ld.param.u32 	%r61, [_Z17gemmLayerNormGemmILi16EEvPKfS1_S1_S1_S1_Pfiiii_param_6];
	ld.param.u32 	%r62, [_Z17gemmLayerNormGemmILi16EEvPKfS1_S1_S1_S1_Pfiiii_param_7];
	ld.param.u32 	%r63, [_Z17gemmLayerNormGemmILi16EEvPKfS1_S1_S1_S1_Pfiiii_param_8];
	ld.param.u32 	%r64, [_Z17gemmLayerNormGemmILi16EEvPKfS1_S1_S1_S1_Pfiiii_param_9];
	cvta.to.global.u64 	%rd1, %rd8;
	cvta.to.global.u64 	%rd2, %rd7;
	cvta.to.global.u64 	%rd3, %rd9;
	mov.u32 	%r65, %ctaid.y;
	shl.b32 	%r66, %r65, 4;
	mov.u32 	%r1, %tid.y;
	add.s32 	%r2, %r66, %r1;
	mov.u32 	%r3, %ctaid.x;
	shl.b32 	%r4, %r3, 4;
	mov.u32 	%r5, %tid.x;
	add.s32 	%r6, %r4, %r5;
	setp.lt.s32 	%p3, %r63, 1;
	shl.b32 	%r67, %r1, 6;
	mov.u32 	%r68, _ZZ17gemmLayerNormGemmILi16EEvPKfS1_S1_S1_S1_PfiiiiE2sA;
	add.s32 	%r7, %r68, %r67;
	shl.b32 	%r69, %r5, 2;
	add.s32 	%r8, %r7, %r69;
	mov.u32 	%r70, _ZZ17gemmLayerNormGemmILi16EEvPKfS1_S1_S1_S1_PfiiiiE2sB;
	add.s32 	%r10, %r70, %r69;
	add.s32 	%r9, %r10, %r67;
	mov.f32 	%f391, 0f00000000;
	@%p3 bra 	$L__BB0_19;
	mul.lo.s32 	%r11, %r63, %r2;
	add.s32 	%r12, %r63, -1;
	setp.lt.u32 	%p4, %r63, 17;
	mov.f32 	%f391, 0f00000000;
	mov.b32 	%r140, 0;
	@%p4 bra 	$L__BB0_13;
	shr.u32 	%r73, %r12, 4;
	add.s32 	%r74, %r73, 1;
	add.s32 	%r75, %r1, 16;
	mad.lo.s32 	%r76, %r62, %r75, %r5;
	add.s32 	%r137, %r76, %r4;
	mad.lo.s32 	%r77, %r1, %r62, %r5;
	add.s32 	%r136, %r77, %r4;
	add.s32 	%r135, %r5, %r11;
	and.b32  	%r78, %r74, 536870910;
	neg.s32 	%r133, %r78;
	mov.f32 	%f391, 0f00000000;
	mov.b32 	%r139, 16;
	mov.u32 	%r134, %r5;
	mov.u32 	%r138, %r1;
$L__BB0_3:
	setp.ge.s32 	%p5, %r2, %r61;
	setp.ge.u32 	%p6, %r134, %r63;
	mov.f32 	%f383, 0f00000000;
	or.pred  	%p7, %p5, %p6;
	@%p7 bra 	$L__BB0_5;
	mul.wide.u32 	%rd10, %r135, 4;
	add.s64 	%rd11, %rd2, %rd10;
	ld.global.f32 	%f383, [%rd11];
$L__BB0_5:
	setp.ge.s32 	%p8, %r6, %r62;
	st.shared.f32 	[%r8], %f383;
	setp.ge.u32 	%p9, %r138, %r63;
	mov.f32 	%f384, 0f00000000;
	or.pred  	%p10, %p8, %p9;
	@%p10 bra 	$L__BB0_7;
	mul.wide.u32 	%rd12, %r136, 4;
	add.s64 	%rd13, %rd1, %rd12;
	ld.global.f32 	%f384, [%rd13];
$L__BB0_7:
	st.shared.f32 	[%r9], %f384;
	bar.sync 	0;
	ld.shared.f32 	%f54, [%r7];
	ld.shared.f32 	%f55, [%r10];
	fma.rn.f32 	%f56, %f54, %f55, %f391;
	ld.shared.f32 	%f57, [%r7+4];
	ld.shared.f32 	%f58, [%r10+64];
	fma.rn.f32 	%f59, %f57, %f58, %f56;
	ld.shared.f32 	%f60, [%r7+8];
	ld.shared.f32 	%f61, [%r10+128];
	fma.rn.f32 	%f62, %f60, %f61, %f59;
	ld.shared.f32 	%f63, [%r7+12];
	ld.shared.f32 	%f64, [%r10+192];
	fma.rn.f32 	%f65, %f63, %f64, %f62;
	ld.shared.f32 	%f66, [%r7+16];
	ld.shared.f32 	%f67, [%r10+256];
	fma.rn.f32 	%f68, %f66, %f67, %f65;
	ld.shared.f32 	%f69, [%r7+20];
	ld.shared.f32 	%f70, [%r10+320];
	fma.rn.f32 	%f71, %f69, %f70, %f68;
	ld.shared.f32 	%f72, [%r7+24];
	ld.shared.f32 	%f73, [%r10+384];
	fma.rn.f32 	%f74, %f72, %f73, %f71;
	ld.shared.f32 	%f75, [%r7+28];
	ld.shared.f32 	%f76, [%r10+448];
	fma.rn.f32 	%f77, %f75, %f76, %f74;
	ld.shared.f32 	%f78, [%r7+32];
	ld.shared.f32 	%f79, [%r10+512];
	fma.rn.f32 	%f80, %f78, %f79, %f77;
	ld.shared.f32 	%f81, [%r7+36];
	ld.shared.f32 	%f82, [%r10+576];
	fma.rn.f32 	%f83, %f81, %f82, %f80;
	ld.shared.f32 	%f84, [%r7+40];
	ld.shared.f32 	%f85, [%r10+640];
	fma.rn.f32 	%f86, %f84, %f85, %f83;
	ld.shared.f32 	%f87, [%r7+44];
	ld.shared.f32 	%f88, [%r10+704];
	fma.rn.f32 	%f89, %f87, %f88, %f86;
	ld.shared.f32 	%f90, [%r7+48];
	ld.shared.f32 	%f91, [%r10+768];
	fma.rn.f32 	%f92, %f90, %f91, %f89;
	ld.shared.f32 	%f93, [%r7+52];
	ld.shared.f32 	%f94, [%r10+832];
	fma.rn.f32 	%f95, %f93, %f94, %f92;
	ld.shared.f32 	%f96, [%r7+56];
	ld.shared.f32 	%f97, [%r10+896];
	fma.rn.f32 	%f98, %f96, %f97, %f95;
	ld.shared.f32 	%f99, [%r7+60];
	ld.shared.f32 	%f100, [%r10+960];
	fma.rn.f32 	%f6, %f99, %f100, %f98;
	bar.sync 	0;
	add.s32 	%r79, %r134, 16;
	setp.ge.u32 	%p12, %r79, %r63;
	mov.f32 	%f385, 0f00000000;
	or.pred  	%p13, %p5, %p12;
	@%p13 bra 	$L__BB0_9;
	add.s32 	%r80, %r135, 16;
	mul.wide.u32 	%rd14, %r80, 4;
	add.s64 	%rd15, %rd2, %rd14;
	ld.global.f32 	%f385, [%rd15];
$L__BB0_9:
	st.shared.f32 	[%r8], %f385;
	add.s32 	%r81, %r138, 16;
	setp.ge.u32 	%p15, %r81, %r63;
	mov.f32 	%f386, 0f00000000;
	or.pred  	%p16, %p8, %p15;
	@%p16 bra 	$L__BB0_11;
	mul.wide.u32 	%rd16, %r137, 4;
	add.s64 	%rd17, %rd1, %rd16;
	ld.global.f32 	%f386, [%rd17];
$L__BB0_11:
	st.shared.f32 	[%r9], %f386;
	bar.sync 	0;
	ld.shared.f32 	%f102, [%r7];
	ld.shared.f32 	%f103, [%r10];
	fma.rn.f32 	%f104, %f102, %f103, %f6;
	ld.shared.f32 	%f105, [%r7+4];
	ld.shared.f32 	%f106, [%r10+64];
	fma.rn.f32 	%f107, %f105, %f106, %f104;
	ld.shared.f32 	%f108, [%r7+8];
	ld.shared.f32 	%f109, [%r10+128];
	fma.rn.f32 	%f110, %f108, %f109, %f107;
	ld.shared.f32 	%f111, [%r7+12];
	ld.shared.f32 	%f112, [%r10+192];
	fma.rn.f32 	%f113, %f111, %f112, %f110;
	ld.shared.f32 	%f114, [%r7+16];
	ld.shared.f32 	%f115, [%r10+256];
	fma.rn.f32 	%f116, %f114, %f115, %f113;
	ld.shared.f32 	%f117, [%r7+20];
	ld.shared.f32 	%f118, [%r10+320];
	fma.rn.f32 	%f119, %f117, %f118, %f116;
	ld.shared.f32 	%f120, [%r7+24];
	ld.shared.f32 	%f121, [%r10+384];
	fma.rn.f32 	%f122, %f120, %f121, %f119;
	ld.shared.f32 	%f123, [%r7+28];
	ld.shared.f32 	%f124, [%r10+448];
	fma.rn.f32 	%f125, %f123, %f124, %f122;
	ld.shared.f32 	%f126, [%r7+32];
	ld.shared.f32 	%f127, [%r10+512];
	fma.rn.f32 	%f128, %f126, %f127, %f125;
	ld.shared.f32 	%f129, [%r7+36];
	ld.shared.f32 	%f130, [%r10+576];
	fma.rn.f32 	%f131, %f129, %f130, %f128;
	ld.shared.f32 	%f132, [%r7+40];
	ld.shared.f32 	%f133, [%r10+640];
	fma.rn.f32 	%f134, %f132, %f133, %f131;
	ld.shared.f32 	%f135, [%r7+44];
	ld.shared.f32 	%f136, [%r10+704];
	fma.rn.f32 	%f137, %f135, %f136, %f134;
	ld.shared.f32 	%f138, [%r7+48];
	ld.shared.f32 	%f139, [%r10+768];
	fma.rn.f32 	%f140, %f138, %f139, %f137;
	ld.shared.f32 	%f141, [%r7+52];
	ld.shared.f32 	%f142, [%r10+832];
	fma.rn.f32 	%f143, %f141, %f142, %f140;
	ld.shared.f32 	%f144, [%r7+56];
	ld.shared.f32 	%f145, [%r10+896];
	fma.rn.f32 	%f146, %f144, %f145, %f143;
	ld.shared.f32 	%f147, [%r7+60];
	ld.shared.f32 	%f148, [%r10+960];
	fma.rn.f32 	%f391, %f147, %f148, %f146;
	bar.sync 	0;
	add.s32 	%r139, %r139, 32;
	add.s32 	%r138, %r138, 32;
	shl.b32 	%r82, %r62, 5;
	add.s32 	%r137, %r137, %r82;
	add.s32 	%r136, %r136, %r82;
	add.s32 	%r135, %r135, 32;
	add.s32 	%r134, %r134, 32;
	add.s32 	%r133, %r133, 2;
	setp.ne.s32 	%p17, %r133, 0;
	@%p17 bra 	$L__BB0_3;
	add.s32 	%r140, %r139, -16;
$L__BB0_13:
	add.s32 	%r83, %r63, -1;
	and.b32  	%r84, %r83, 16;
	setp.ne.s32 	%p18, %r84, 0;
	@%p18 bra 	$L__BB0_19;
	setp.ge.s32 	%p19, %r2, %r61;
	add.s32 	%r33, %r140, %r5;
	setp.ge.u32 	%p20, %r33, %r63;
	mov.f32 	%f389, 0f00000000;
	or.pred  	%p21, %p19, %p20;
	@%p21 bra 	$L__BB0_16;
	mad.lo.s32 	%r86, %r63, %r2, %r33;
	mul.wide.u32 	%rd18, %r86, 4;
	add.s64 	%rd19, %rd2, %rd18;
	ld.global.f32 	%f389, [%rd19];
$L__BB0_16:
	setp.ge.s32 	%p22, %r6, %r62;
	st.shared.f32 	[%r8], %f389;
	add.s32 	%r34, %r140, %r1;
	setp.ge.u32 	%p23, %r34, %r63;
	mov.f32 	%f390, 0f00000000;
	or.pred  	%p24, %p22, %p23;
	@%p24 bra 	$L__BB0_18;
	mad.lo.s32 	%r88, %r34, %r62, %r6;
	mul.wide.u32 	%rd20, %r88, 4;
	add.s64 	%rd21, %rd1, %rd20;
	ld.global.f32 	%f390, [%rd21];
$L__BB0_18:
	st.shared.f32 	[%r9], %f390;
	bar.sync 	0;
	ld.shared.f32 	%f151, [%r7];
	ld.shared.f32 	%f152, [%r10];
	fma.rn.f32 	%f153, %f151, %f152, %f391;
	ld.shared.f32 	%f154, [%r7+4];
	ld.shared.f32 	%f155, [%r10+64];
	fma.rn.f32 	%f156, %f154, %f155, %f153;
	ld.shared.f32 	%f157, [%r7+8];
	ld.shared.f32 	%f158, [%r10+128];
	fma.rn.f32 	%f159, %f157, %f158, %f156;
	ld.shared.f32 	%f160, [%r7+12];
	ld.shared.f32 	%f161, [%r10+192];
	fma.rn.f32 	%f162, %f160, %f161, %f159;
	ld.shared.f32 	%f163, [%r7+16];
	ld.shared.f32 	%f164, [%r10+256];
	fma.rn.f32 	%f165, %f163, %f164, %f162;
	ld.shared.f32 	%f166, [%r7+20];
	ld.shared.f32 	%f167, [%r10+320];
	fma.rn.f32 	%f168, %f166, %f167, %f165;
	ld.shared.f32 	%f169, [%r7+24];
	ld.shared.f32 	%f170, [%r10+384];
	fma.rn.f32 	%f171, %f169, %f170, %f168;
	ld.shared.f32 	%f172, [%r7+28];
	ld.shared.f32 	%f173, [%r10+448];
	fma.rn.f32 	%f174, %f172, %f173, %f171;
	ld.shared.f32 	%f175, [%r7+32];
	ld.shared.f32 	%f176, [%r10+512];
	fma.rn.f32 	%f177, %f175, %f176, %f174;
	ld.shared.f32 	%f178, [%r7+36];
	ld.shared.f32 	%f179, [%r10+576];
	fma.rn.f32 	%f180, %f178, %f179, %f177;
	ld.shared.f32 	%f181, [%r7+40];
	ld.shared.f32 	%f182, [%r10+640];
	fma.rn.f32 	%f183, %f181, %f182, %f180;
	ld.shared.f32 	%f184, [%r7+44];
	ld.shared.f32 	%f185, [%r10+704];
	fma.rn.f32 	%f186, %f184, %f185, %f183;
	ld.shared.f32 	%f187, [%r7+48];
	ld.shared.f32 	%f188, [%r10+768];
	fma.rn.f32 	%f189, %f187, %f188, %f186;
	ld.shared.f32 	%f190, [%r7+52];
	ld.shared.f32 	%f191, [%r10+832];
	fma.rn.f32 	%f192, %f190, %f191, %f189;
	ld.shared.f32 	%f193, [%r7+56];
	ld.shared.f32 	%f194, [%r10+896];
	fma.rn.f32 	%f195, %f193, %f194, %f192;
	ld.shared.f32 	%f196, [%r7+60];
	ld.shared.f32 	%f197, [%r10+960];
	fma.rn.f32 	%f391, %f196, %f197, %f195;
	bar.sync 	0;
$L__BB0_19:
	shl.b32 	%r89, %r1, 6;
	mov.u32 	%r90, _ZZ17gemmLayerNormGemmILi16EEvPKfS1_S1_S1_S1_PfiiiiE12intermediate;
	add.s32 	%r91, %r90, %r89;
	shl.b32 	%r92, %r5, 2;
	add.s32 	%r35, %r91, %r92;
	st.shared.f32 	[%r35], %f391;
	bar.sync 	0;
	setp.lt.s32 	%p26, %r2, %r61;
	setp.lt.s32 	%p27, %r6, %r62;
	and.pred  	%p1, %p26, %p27;
	setp.gt.u32 	%p28, %r5, 31;
	shl.b32 	%r93, %r1, 2;
	mov.u32 	%r94, _ZZ17gemmLayerNormGemmILi16EEvPKfS1_S1_S1_S1_PfiiiiE8row_mean;
	add.s32 	%r36, %r94, %r93;
	mov.pred 	%p67, 0;
	@%p28 bra 	$L__BB0_22;
	selp.f32 	%f198, %f391, 0f00000000, %p1;
	mov.b32 	%r95, %f198;
	shfl.sync.down.b32	%r96|%p30, %r95, 16, 31, -1;
	mov.b32 	%f199, %r96;
	add.f32 	%f200, %f198, %f199;
	mov.b32 	%r97, %f200;
	shfl.sync.down.b32	%r98|%p31, %r97, 8, 31, -1;
	mov.b32 	%f201, %r98;
	add.f32 	%f202, %f200, %f201;
	mov.b32 	%r99, %f202;
	shfl.sync.down.b32	%r100|%p32, %r99, 4, 31, -1;
	mov.b32 	%f203, %r100;
	add.f32 	%f204, %f202, %f203;
	mov.b32 	%r101, %f204;
	shfl.sync.down.b32	%r102|%p33, %r101, 2, 31, -1;
	mov.b32 	%f205, %r102;
	add.f32 	%f206, %f204, %f205;
	mov.b32 	%r103, %f206;
	shfl.sync.down.b32	%r104|%p34, %r103, 1, 31, -1;
	mov.b32 	%f207, %r104;
	add.f32 	%f20, %f206, %f207;
	setp.ne.s32 	%p35, %r5, 0;
	@%p35 bra 	$L__BB0_22;
	cvt.rn.f32.s32 	%f208, %r62;
	div.rn.f32 	%f209, %f20, %f208;
	st.shared.f32 	[%r36], %f209;
	mov.pred 	%p67, -1;
$L__BB0_22:
	setp.gt.u32 	%p37, %r5, 31;
	bar.sync 	0;
	ld.shared.f32 	%f21, [%r36];
	sub.f32 	%f210, %f391, %f21;
	selp.f32 	%f211, %f210, 0f00000000, %p1;
	mul.f32 	%f392, %f211, %f211;
	@%p37 bra 	$L__BB0_24;
	mov.b32 	%r105, %f392;
	shfl.sync.down.b32	%r106|%p38, %r105, 16, 31, -1;
	mov.b32 	%f212, %r106;
	add.f32 	%f213, %f392, %f212;
	mov.b32 	%r107, %f213;
	shfl.sync.down.b32	%r108|%p39, %r107, 8, 31, -1;
	mov.b32 	%f214, %r108;
	add.f32 	%f215, %f213, %f214;
	mov.b32 	%r109, %f215;
	shfl.sync.down.b32	%r110|%p40, %r109, 4, 31, -1;
	mov.b32 	%f216, %r110;
	add.f32 	%f217, %f215, %f216;
	mov.b32 	%r111, %f217;
	shfl.sync.down.b32	%r112|%p41, %r111, 2, 31, -1;
	mov.b32 	%f218, %r112;
	add.f32 	%f219, %f217, %f218;
	mov.b32 	%r113, %f219;
	shfl.sync.down.b32	%r114|%p42, %r113, 1, 31, -1;
	mov.b32 	%f220, %r114;
	add.f32 	%f392, %f219, %f220;
$L__BB0_24:
	shl.b32 	%r115, %r1, 2;
	mov.u32 	%r116, _ZZ17gemmLayerNormGemmILi16EEvPKfS1_S1_S1_S1_PfiiiiE12row_variance;
	add.s32 	%r37, %r116, %r115;
	not.pred 	%p43, %p67;
	@%p43 bra 	$L__BB0_26;
	cvt.rn.f32.s32 	%f221, %r62;
	div.rn.f32 	%f222, %f392, %f221;
	st.shared.f32 	[%r37], %f222;
$L__BB0_26:
	bar.sync 	0;
	not.pred 	%p44, %p1;
	@%p44 bra 	$L__BB0_30;
	ld.param.u64 	%rd38, [_Z17gemmLayerNormGemmILi16EEvPKfS1_S1_S1_S1_Pfiiii_param_4];
	ld.param.u64 	%rd36, [_Z17gemmLayerNormGemmILi16EEvPKfS1_S1_S1_S1_Pfiiii_param_3];
	ld.shared.f32 	%f223, [%r37];
	add.f32 	%f224, %f223, 0f3727C5AC;
	sqrt.rn.f32 	%f225, %f224;
	ld.shared.f32 	%f226, [%r35];
	sub.f32 	%f227, %f226, %f21;
	div.rn.f32 	%f393, %f227, %f225;
	setp.eq.s64 	%p45, %rd36, 0;
	setp.eq.s64 	%p46, %rd38, 0;
	or.pred  	%p47, %p45, %p46;
	@%p47 bra 	$L__BB0_29;
	ld.param.u64 	%rd39, [_Z17gemmLayerNormGemmILi16EEvPKfS1_S1_S1_S1_Pfiiii_param_4];
	ld.param.u64 	%rd37, [_Z17gemmLayerNormGemmILi16EEvPKfS1_S1_S1_S1_Pfiiii_param_3];
	cvta.to.global.u64 	%rd22, %rd37;
	mul.wide.s32 	%rd23, %r6, 4;
	add.s64 	%rd24, %rd22, %rd23;
	ld.global.f32 	%f228, [%rd24];
	cvta.to.global.u64 	%rd25, %rd39;
	add.s64 	%rd26, %rd25, %rd23;
	ld.global.f32 	%f229, [%rd26];
	fma.rn.f32 	%f393, %f393, %f228, %f229;
$L__BB0_29:
	st.shared.f32 	[%r35], %f393;
$L__BB0_30:
	bar.sync 	0;
	setp.lt.s32 	%p48, %r62, 1;
	mov.f32 	%f403, 0f00000000;
	@%p48 bra 	$L__BB0_49;
	add.s32 	%r38, %r62, -1;
	setp.lt.u32 	%p49, %r62, 17;
	mov.f32 	%f403, 0f00000000;
	mov.b32 	%r148, 0;
	@%p49 bra 	$L__BB0_43;
	shr.u32 	%r120, %r38, 4;
	add.s32 	%r121, %r120, 1;
	and.b32  	%r39, %r121, 536870910;
	add.s32 	%r122, %r1, 16;
	mad.lo.s32 	%r123, %r64, %r122, %r5;
	add.s32 	%r143, %r123, %r4;
	shl.b32 	%r41, %r64, 5;
	mad.lo.s32 	%r124, %r1, %r64, %r5;
	add.s32 	%r142, %r124, %r4;
	neg.s32 	%r141, %r3;
	mov.f32 	%f403, 0f00000000;
	mov.b32 	%r146, 0;
	mov.b32 	%r145, 16;
	mov.u32 	%r144, %r1;
	mov.u32 	%r147, %r146;
$L__BB0_33:
	setp.ne.s32 	%p50, %r141, 0;
	mov.f32 	%f395, 0f00000000;
	@%p50 bra 	$L__BB0_35;
	ld.shared.f32 	%f395, [%r35];
$L__BB0_35:
	setp.ge.s32 	%p51, %r6, %r64;
	st.shared.f32 	[%r8], %f395;
	setp.ge.u32 	%p52, %r144, %r62;
	mov.f32 	%f396, 0f00000000;
	or.pred  	%p53, %p51, %p52;
	@%p53 bra 	$L__BB0_37;
	mul.wide.u32 	%rd27, %r142, 4;
	add.s64 	%rd28, %rd3, %rd27;
	ld.global.f32 	%f396, [%rd28];
$L__BB0_37:
	st.shared.f32 	[%r9], %f396;
	bar.sync 	0;
	ld.shared.f32 	%f237, [%r7];
	ld.shared.f32 	%f238, [%r10];
	fma.rn.f32 	%f239, %f237, %f238, %f403;
	ld.shared.f32 	%f240, [%r7+4];
	ld.shared.f32 	%f241, [%r10+64];
	fma.rn.f32 	%f242, %f240, %f241, %f239;
	ld.shared.f32 	%f243, [%r7+8];
	ld.shared.f32 	%f244, [%r10+128];
	fma.rn.f32 	%f245, %f243, %f244, %f242;
	ld.shared.f32 	%f246, [%r7+12];
	ld.shared.f32 	%f247, [%r10+192];
	fma.rn.f32 	%f248, %f246, %f247, %f245;
	ld.shared.f32 	%f249, [%r7+16];
	ld.shared.f32 	%f250, [%r10+256];
	fma.rn.f32 	%f251, %f249, %f250, %f248;
	ld.shared.f32 	%f252, [%r7+20];
	ld.shared.f32 	%f253, [%r10+320];
	fma.rn.f32 	%f254, %f252, %f253, %f251;
	ld.shared.f32 	%f255, [%r7+24];
	ld.shared.f32 	%f256, [%r10+384];
	fma.rn.f32 	%f257, %f255, %f256, %f254;
	ld.shared.f32 	%f258, [%r7+28];
	ld.shared.f32 	%f259, [%r10+448];
	fma.rn.f32 	%f260, %f258, %f259, %f257;
	ld.shared.f32 	%f261, [%r7+32];
	ld.shared.f32 	%f262, [%r10+512];
	fma.rn.f32 	%f263, %f261, %f262, %f260;
	ld.shared.f32 	%f264, [%r7+36];
	ld.shared.f32 	%f265, [%r10+576];
	fma.rn.f32 	%f266, %f264, %f265, %f263;
	ld.shared.f32 	%f267, [%r7+40];
	ld.shared.f32 	%f268, [%r10+640];
	fma.rn.f32 	%f269, %f267, %f268, %f266;
	ld.shared.f32 	%f270, [%r7+44];
	ld.shared.f32 	%f271, [%r10+704];
	fma.rn.f32 	%f272, %f270, %f271, %f269;
	ld.shared.f32 	%f273, [%r7+48];
	ld.shared.f32 	%f274, [%r10+768];
	fma.rn.f32 	%f275, %f273, %f274, %f272;
	ld.shared.f32 	%f276, [%r7+52];
	ld.shared.f32 	%f277, [%r10+832];
	fma.rn.f32 	%f278, %f276, %f277, %f275;
	ld.shared.f32 	%f279, [%r7+56];
	ld.shared.f32 	%f280, [%r10+896];
	fma.rn.f32 	%f281, %f279, %f280, %f278;
	ld.shared.f32 	%f282, [%r7+60];
	ld.shared.f32 	%f283, [%r10+960];
	fma.rn.f32 	%f33, %f282, %f283, %f281;
	bar.sync 	0;
	add.s32 	%r125, %r146, 16;
	shr.u32 	%r126, %r125, 4;
	setp.ne.s32 	%p54, %r126, %r3;
	mov.f32 	%f397, 0f00000000;
	@%p54 bra 	$L__BB0_39;
	ld.shared.f32 	%f397, [%r35];
$L__BB0_39:
	st.shared.f32 	[%r8], %f397;
	add.s32 	%r127, %r144, 16;
	setp.ge.u32 	%p56, %r127, %r62;
	mov.f32 	%f398, 0f00000000;
	or.pred  	%p57, %p51, %p56;
	@%p57 bra 	$L__BB0_41;
	mul.wide.u32 	%rd29, %r143, 4;
	add.s64 	%rd30, %rd3, %rd29;
	ld.global.f32 	%f398, [%rd30];
$L__BB0_41:
	st.shared.f32 	[%r9], %f398;
	bar.sync 	0;
	ld.shared.f32 	%f285, [%r7];
	ld.shared.f32 	%f286, [%r10];
	fma.rn.f32 	%f287, %f285, %f286, %f33;
	ld.shared.f32 	%f288, [%r7+4];
	ld.shared.f32 	%f289, [%r10+64];
	fma.rn.f32 	%f290, %f288, %f289, %f287;
	ld.shared.f32 	%f291, [%r7+8];
	ld.shared.f32 	%f292, [%r10+128];
	fma.rn.f32 	%f293, %f291, %f292, %f290;
	ld.shared.f32 	%f294, [%r7+12];
	ld.shared.f32 	%f295, [%r10+192];
	fma.rn.f32 	%f296, %f294, %f295, %f293;
	ld.shared.f32 	%f297, [%r7+16];
	ld.shared.f32 	%f298, [%r10+256];
	fma.rn.f32 	%f299, %f297, %f298, %f296;
	ld.shared.f32 	%f300, [%r7+20];
	ld.shared.f32 	%f301, [%r10+320];
	fma.rn.f32 	%f302, %f300, %f301, %f299;
	ld.shared.f32 	%f303, [%r7+24];
	ld.shared.f32 	%f304, [%r10+384];
	fma.rn.f32 	%f305, %f303, %f304, %f302;
	ld.shared.f32 	%f306, [%r7+28];
	ld.shared.f32 	%f307, [%r10+448];
	fma.rn.f32 	%f308, %f306, %f307, %f305;
	ld.shared.f32 	%f309, [%r7+32];
	ld.shared.f32 	%f310, [%r10+512];
	fma.rn.f32 	%f311, %f309, %f310, %f308;
	ld.shared.f32 	%f312, [%r7+36];
	ld.shared.f32 	%f313, [%r10+576];
	fma.rn.f32 	%f314, %f312, %f313, %f311;
	ld.shared.f32 	%f315, [%r7+40];
	ld.shared.f32 	%f316, [%r10+640];
	fma.rn.f32 	%f317, %f315, %f316, %f314;
	ld.shared.f32 	%f318, [%r7+44];
	ld.shared.f32 	%f319, [%r10+704];
	fma.rn.f32 	%f320, %f318, %f319, %f317;
	ld.shared.f32 	%f321, [%r7+48];
	ld.shared.f32 	%f322, [%r10+768];
	fma.rn.f32 	%f323, %f321, %f322, %f320;
	ld.shared.f32 	%f324, [%r7+52];
	ld.shared.f32 	%f325, [%r10+832];
	fma.rn.f32 	%f326, %f324, %f325, %f323;
	ld.shared.f32 	%f327, [%r7+56];
	ld.shared.f32 	%f328, [%r10+896];
	fma.rn.f32 	%f329, %f327, %f328, %f326;
	ld.shared.f32 	%f330, [%r7+60];
	ld.shared.f32 	%f331, [%r10+960];
	fma.rn.f32 	%f403, %f330, %f331, %f329;
	bar.sync 	0;
	add.s32 	%r146, %r146, 32;
	add.s32 	%r147, %r147, 2;
	add.s32 	%r145, %r145, 32;
	add.s32 	%r144, %r144, 32;
	add.s32 	%r143, %r143, %r41;
	add.s32 	%r142, %r142, %r41;
	add.s32 	%r141, %r141, 2;
	setp.ne.s32 	%p58, %r147, %r39;
	@%p58 bra 	$L__BB0_33;
	add.s32 	%r148, %r145, -16;
$L__BB0_43:
	and.b32  	%r128, %r38, 16;
	setp.ne.s32 	%p59, %r128, 0;
	@%p59 bra 	$L__BB0_49;
	shr.u32 	%r129, %r148, 4;
	setp.ne.s32 	%p60, %r129, %r3;
	mov.f32 	%f401, 0f00000000;
	@%p60 bra 	$L__BB0_46;
	ld.shared.f32 	%f401, [%r35];
$L__BB0_46:
	setp.ge.s32 	%p61, %r6, %r64;
	st.shared.f32 	[%r8], %f401;
	add.s32 	%r60, %r148, %r1;
	setp.ge.u32 	%p62, %r60, %r62;
	mov.f32 	%f402, 0f00000000;
	or.pred  	%p63, %p61, %p62;
	@%p63 bra 	$L__BB0_48;
	mad.lo.s32 	%r131, %r60, %r64, %r6;
	mul.wide.u32 	%rd31, %r131, 4;
	add.s64 	%rd32, %rd3, %rd31;
	ld.global.f32 	%f402, [%rd32];
$L__BB0_48:
	st.shared.f32 	[%r9], %f402;
	bar.sync 	0;
	ld.shared.f32 	%f334, [%r7];
	ld.shared.f32 	%f335, [%r10];
	fma.rn.f32 	%f336, %f334, %f335, %f403;
	ld.shared.f32 	%f337, [%r7+4];
	ld.shared.f32 	%f338, [%r10+64];
	fma.rn.f32 	%f339, %f337, %f338, %f336;
	ld.shared.f32 	%f340, [%r7+8];
	ld.shared.f32 	%f341, [%r10+128];
	fma.rn.f32 	%f342, %f340, %f341, %f339;
	ld.shared.f32 	%f343, [%r7+12];
	ld.shared.f32 	%f344, [%r10+192];
	fma.rn.f32 	%f345, %f343, %f344, %f342;
	ld.shared.f32 	%f346, [%r7+16];
	ld.shared.f32 	%f347, [%r10+256];
	fma.rn.f32 	%f348, %f346, %f347, %f345;
	ld.shared.f32 	%f349, [%r7+20];
	ld.shared.f32 	%f350, [%r10+320];
	fma.rn.f32 	%f351, %f349, %f350, %f348;
	ld.shared.f32 	%f352, [%r7+24];
	ld.shared.f32 	%f353, [%r10+384];
	fma.rn.f32 	%f354, %f352, %f353, %f351;
	ld.shared.f32 	%f355, [%r7+28];
	ld.shared.f32 	%f356, [%r10+448];
	fma.rn.f32 	%f357, %f355, %f356, %f354;
	ld.shared.f32 	%f358, [%r7+32];
	ld.shared.f32 	%f359, [%r10+512];
	fma.rn.f32 	%f360, %f358, %f359, %f357;
	ld.shared.f32 	%f361, [%r7+36];
	ld.shared.f32 	%f362, [%r10+576];
	fma.rn.f32 	%f363, %f361, %f362, %f360;
	ld.shared.f32 	%f364, [%r7+40];
	ld.shared.f32 	%f365, [%r10+640];
	fma.rn.f32 	%f366, %f364, %f365, %f363;
	ld.shared.f32 	%f367, [%r7+44];
	ld.shared.f32 	%f368, [%r10+704];
	fma.rn.f32 	%f369, %f367, %f368, %f366;
	ld.shared.f32 	%f370, [%r7+48];
	ld.shared.f32 	%f371, [%r10+768];
	fma.rn.f32 	%f372, %f370, %f371, %f369;
	ld.shared.f32 	%f373, [%r7+52];
	ld.shared.f32 	%f374, [%r10+832];
	fma.rn.f32 	%f375, %f373, %f374, %f372;
	ld.shared.f32 	%f376, [%r7+56];
	ld.shared.f32 	%f377, [%r10+896];
	fma.rn.f32 	%f378, %f376, %f377, %f375;
	ld.shared.f32 	%f379, [%r7+60];
	ld.shared.f32 	%f380, [%r10+960];
	fma.rn.f32 	%f403, %f379, %f380, %f378;
	bar.sync 	0;
$L__BB0_49:
	setp.ge.s32 	%p64, %r2, %r61;
	setp.ge.s32 	%p65, %r6, %r64;
	or.pred  	%p66, %p64, %p65;
	@%p66 bra 	$L__BB0_51;
	ld.param.u64 	%rd40, [_Z17gemmLayerNormGemmILi16EEvPKfS1_S1_S1_S1_Pfiiii_param_5];
	mad.lo.s32 	%r132, %r64, %r2, %r6;
	cvta.to.global.u64 	%rd33, %rd40;
	mul.wide.s32 	%rd34, %r132, 4;
	add.s64 	%rd35, %rd33, %rd34;
	atom.global.add.f32 	%f381, [%rd35], %f403;
$L__BB0_51:
	ret;

}


// ===== COMPILED SASS (sm_100) =====

	.target	sm_100

	.elftype	@"ET_EXEC"


//--------------------- .note.nv.tkinfo           --------------------------
	.section	.note.nv.tkinfo,"",@"SHT_NOTE"
	.sectionflags	@"SHF_NOTE_NV_TKINFO"
	.tkinfo
        /*0018*/ 	.word	0x00000002
        /*0030*/ 	.string	""
        /*0030*/ 	.string	"ptxas"
        /*0030*/ 	.string	"Cuda compilation tools, release 13.0, V13.0.88"
        /*0030*/ 	.string	"Build cuda_13.0.r13.0/compiler.36424714_0"
        /*0030*/ 	.string	"-arch sm_100 -m 64 "



//--------------------- .note.nv.cuinfo           --------------------------
	.section	.note.nv.cuinfo,"",@"SHT_NOTE"
	.sectionflags	@"SHF_NOTE_NV_CUINFO"
        /*0018*/ 	.short	0x0002
        /*001a*/ 	.short	0x0064
        /*001c*/ 	.short	0x0082
	.zero		2


//--------------------- .nv.info                  --------------------------
	.section	.nv.info,"",@"SHT_CUDA_INFO"
	.align	4


	//----- nvinfo : EIATTR_REGCOUNT
	.align		4
        /*0000*/ 	.byte	0x04, 0x2f
        /*0002*/ 	.short	(.L_1 - .L_0)
	.align		4
.L_0:
        /*0004*/ 	.word	index@(_Z17gemmLayerNormGemmILi16EEvPKfS1_S1_S1_S1_Pfiiii)
        /*0008*/ 	.word	0x00000020


	//----- nvinfo : EIATTR_FRAME_SIZE
	.align		4
.L_1:
        /*000c*/ 	.byte	0x04, 0x11
        /*000e*/ 	.short	(.L_3 - .L_2)
	.align		4
.L_2:
        /*0010*/ 	.word	index@($__internal_1_$__cuda_sm3x_div_rn_noftz_f32_slowpath)
        /*0014*/ 	.word	0x00000000


	//----- nvinfo : EIATTR_FRAME_SIZE
	.align		4
.L_3:
        /*0018*/ 	.byte	0x04, 0x11
        /*001a*/ 	.short	(.L_5 - .L_4)
	.align		4
.L_4:
        /*001c*/ 	.word	index@($__internal_0_$__cuda_sm20_sqrt_rn_f32_slowpath)
        /*0020*/ 	.word	0x00000000


	//----- nvinfo : EIATTR_FRAME_SIZE
	.align		4
.L_5:
        /*0024*/ 	.byte	0x04, 0x11
        /*0026*/ 	.short	(.L_7 - .L_6)
	.align		4
.L_6:
        /*0028*/ 	.word	index@(_Z17gemmLayerNormGemmILi16EEvPKfS1_S1_S1_S1_Pfiiii)
        /*002c*/ 	.word	0x00000000


	//----- nvinfo : EIATTR_MIN_STACK_SIZE
	.align		4
.L_7:
        /*0030*/ 	.byte	0x04, 0x12
        /*0032*/ 	.short	(.L_9 - .L_8)
	.align		4
.L_8:
        /*0034*/ 	.word	index@(_Z17gemmLayerNormGemmILi16EEvPKfS1_S1_S1_S1_Pfiiii)
        /*0038*/ 	.word	0x00000000
.L_9:


//--------------------- .nv.compat                --------------------------
	.section	.nv.compat,"",@"SHT_CUDA_COMPAT_INFO"
	.align	4
        /*0000*/ 	.byte	0x02, 0x09, 0x00, 0x00, 0x02, 0x02, 0x01, 0x00, 0x02, 0x05, 0x05, 0x00, 0x03, 0x07, 0x01, 0x01
        /*0010*/ 	.byte	0x02, 0x03, 0x00, 0x00, 0x02, 0x06, 0x01, 0x00, 0x04, 0x0b, 0x08, 0x00, 0x01, 0x00, 0x00, 0x00
        /*0020*/ 	.byte	0x00, 0x00, 0x00, 0x00


//--------------------- .nv.info._Z17gemmLayerNormGemmILi16EEvPKfS1_S1_S1_S1_Pfiiii --------------------------
	.section	.nv.info._Z17gemmLayerNormGemmILi16EEvPKfS1_S1_S1_S1_Pfiiii,"",@"SHT_CUDA_INFO"
	.sectionflags	@""
	.align	4


	//----- nvinfo : EIATTR_CUDA_API_VERSION
	.align		4
        /*0000*/ 	.byte	0x04, 0x37
        /*0002*/ 	.short	(.L_11 - .L_10)
.L_10:
        /*0004*/ 	.word	0x00000082


	//----- nvinfo : EIATTR_KPARAM_INFO
	.align		4
.L_11:
        /*0008*/ 	.byte	0x04, 0x17
        /*000a*/ 	.short	(.L_13 - .L_12)
.L_12:
        /*000c*/ 	.word	0x00000000
        /*0010*/ 	.short	0x0009
        /*0012*/ 	.short	0x003c
        /*0014*/ 	.byte	0x00, 0xf0, 0x11, 0x00


	//----- nvinfo : EIATTR_KPARAM_INFO
	.align		4
.L_13:
        /*0018*/ 	.byte	0x04, 0x17
        /*001a*/ 	.short	(.L_15 - .L_14)
.L_14:
        /*001c*/ 	.word	0x00000000
        /*0020*/ 	.short	0x0008
        /*0022*/ 	.short	0x0038
        /*0024*/ 	.byte	0x00, 0xf0, 0x11, 0x00


	//----- nvinfo : EIATTR_KPARAM_INFO
	.align		4
.L_15:
        /*0028*/ 	.byte	0x04, 0x17
        /*002a*/ 	.short	(.L_17 - .L_16)
.L_16:
        /*002c*/ 	.word	0x00000000
        /*0030*/ 	.short	0x0007
        /*0032*/ 	.short	0x0034
        /*0034*/ 	.byte	0x00, 0xf0, 0x11, 0x00


	//----- nvinfo : EIATTR_KPARAM_INFO
	.align		4
.L_17:
        /*0038*/ 	.byte	0x04, 0x17
        /*003a*/ 	.short	(.L_19 - .L_18)
.L_18:
        /*003c*/ 	.word	0x00000000
        /*0040*/ 	.short	0x0006
        /*0042*/ 	.short	0x0030
        /*0044*/ 	.byte	0x00, 0xf0, 0x11, 0x00


	//----- nvinfo : EIATTR_KPARAM_INFO
	.align		4
.L_19:
        /*0048*/ 	.byte	0x04, 0x17
        /*004a*/ 	.short	(.L_21 - .L_20)
.L_20:
        /*004c*/ 	.word	0x00000000
        /*0050*/ 	.short	0x0005
        /*0052*/ 	.short	0x0028
        /*0054*/ 	.byte	0x00, 0xf5, 0x21, 0x00


	//----- nvinfo : EIATTR_KPARAM_INFO
	.align		4
.L_21:
        /*0058*/ 	.byte	0x04, 0x17
        /*005a*/ 	.short	(.L_23 - .L_22)
.L_22:
        /*005c*/ 	.word	0x00000000
        /*0060*/ 	.short	0x0004
        /*0062*/ 	.short	0x0020
        /*0064*/ 	.byte	0x00, 0xf5, 0x21, 0x00


	//----- nvinfo : EIATTR_KPARAM_INFO
	.align		4
.L_23:
        /*0068*/ 	.byte	0x04, 0x17
        /*006a*/ 	.short	(.L_25 - .L_24)
.L_24:
        /*006c*/ 	.word	0x00000000
        /*0070*/ 	.short	0x0003
        /*0072*/ 	.short	0x0018
        /*0074*/ 	.byte	0x00, 0xf5, 0x21, 0x00


	//----- nvinfo : EIATTR_KPARAM_INFO
	.align		4
.L_25:
        /*0078*/ 	.byte	0x04, 0x17
        /*007a*/ 	.short	(.L_27 - .L_26)
.L_26:
        /*007c*/ 	.word	0x00000000
        /*0080*/ 	.short	0x0002
        /*0082*/ 	.short	0x0010
        /*0084*/ 	.byte	0x00, 0xf5, 0x21, 0x00


	//----- nvinfo : EIATTR_KPARAM_INFO
	.align		4
.L_27:
        /*0088*/ 	.byte	0x04, 0x17
        /*008a*/ 	.short	(.L_29 - .L_28)
.L_28:
        /*008c*/ 	.word	0x00000000
        /*0090*/ 	.short	0x0001
        /*0092*/ 	.short	0x0008
        /*0094*/ 	.byte	0x00, 0xf5, 0x21, 0x00


	//----- nvinfo : EIATTR_KPARAM_INFO
	.align		4
.L_29:
        /*0098*/ 	.byte	0x04, 0x17
        /*009a*/ 	.short	(.L_31 - .L_30)
.L_30:
        /*009c*/ 	.word	0x00000000
        /*00a0*/ 	.short	0x0000
        /*00a2*/ 	.short	0x0000
        /*00a4*/ 	.byte	0x00, 0xf5, 0x21, 0x00


	//----- nvinfo : EIATTR_SPARSE_MMA_MASK
	.align		4
.L_31:
        /*00a8*/ 	.byte	0x03, 0x50
        /*00aa*/ 	.short	0x0000


	//----- nvinfo : EIATTR_MAXREG_COUNT
	.align		4
        /*00ac*/ 	.byte	0x03, 0x1b
        /*00ae*/ 	.short	0x00ff


	//----- nvinfo : EIATTR_NUM_BARRIERS
	.align		4
        /*00b0*/ 	.byte	0x02, 0x4c
        /*00b2*/ 	.byte	0x01
	.zero		1


	//----- nvinfo : EIATTR_MERCURY_ISA_VERSION
	.align		4
        /*00b4*/ 	.byte	0x03, 0x5f
        /*00b6*/ 	.short	0x0101


	//----- nvinfo : EIATTR_COOP_GROUP_MASK_REGIDS
	.align		4
        /*00b8*/ 	.byte	0x04, 0x29
        /*00ba*/ 	.short	(.L_33 - .L_32)


	//   ....[0]....
.L_32:
        /*00bc*/ 	.word	0xffffffff


	//   ....[1]....
        /*00c0*/ 	.word	0xffffffff


	//   ....[2]....
        /*00c4*/ 	.word	0xffffffff


	//   ....[3]....
        /*00c8*/ 	.word	0xffffffff


	//   ....[4]....
        /*00cc*/ 	.word	0xffffffff


	//   ....[5]....
        /*00d0*/ 	.word	0xffffffff


	//   ....[6]....
        /*00d4*/ 	.word	0xffffffff


	//   ....[7]....
        /*00d8*/ 	.word	0xffffffff


	//   ....[8]....
        /*00dc*/ 	.word	0xffffffff


	//   ....[9]....
        /*00e0*/ 	.word	0xffffffff


	//   ....[10]....
        /*00e4*/ 	.word	0x0500000b


	//   ....[11]....
        /*00e8*/ 	.word	0x0500000b


	//   ....[12]....
        /*00ec*/ 	.word	0x0500000b


	//   ....[13]....
        /*00f0*/ 	.word	0x0500000b


	//   ....[14]....
        /*00f4*/ 	.word	0x0500000b


	//   ....[15]....
        /*00f8*/ 	.word	0x0500000b


	//   ....[16]....
        /*00fc*/ 	.word	0x0500000b


	//   ....[17]....
        /*0100*/ 	.word	0x0500000b


	//   ....[18]....
        /*0104*/ 	.word	0x0500000b


	//   ....[19]....
        /*0108*/ 	.word	0x0500000b


	//----- nvinfo : EIATTR_COOP_GROUP_INSTR_OFFSETS
	.align		4
.L_33:
        /*010c*/ 	.byte	0x04, 0x28
        /*010e*/ 	.short	(.L_35 - .L_34)


	//   ....[0]....
.L_34:
        /*0110*/ 	.word	0x00000ef0


	//   ....[1]....
        /*0114*/ 	.word	0x00000f10


	//   ....[2]....
        /*0118*/ 	.word	0x00000f30


	//   ....[3]....
        /*011c*/ 	.word	0x00000f50


	//   ....[4]....
        /*0120*/ 	.word	0x00000f70


	//   ....[5]....
        /*0124*/ 	.word	0x00001160


	//   ....[6]....
        /*0128*/ 	.word	0x00001180


	//   ....[7]....
        /*012c*/ 	.word	0x000011a0


	//   ....[8]....
        /*0130*/ 	.word	0x000011c0


	//   ....[9]....
        /*0134*/ 	.word	0x000011e0


	//   ....[10]....
        /*0138*/ 	.word	0x000023b0


	//   ....[11]....
        /*013c*/ 	.word	0x00002420


	//   ....[12]....
        /*0140*/ 	.word	0x00002490


	//   ....[13]....
        /*0144*/ 	.word	0x00002500


	//   ....[14]....
        /*0148*/ 	.word	0x00002570


	//   ....[15]....
        /*014c*/ 	.word	0x000025f0


	//   ....[16]....
        /*0150*/ 	.word	0x00002660


	//   ....[17]....
        /*0154*/ 	.word	0x000026d0


	//   ....[18]....
        /*0158*/ 	.word	0x00002740


	//   ....[19]....
        /*015c*/ 	.word	0x000027b0


	//----- nvinfo : EIATTR_VRC_CTA_INIT_COUNT
	.align		4
.L_35:
        /*0160*/ 	.byte	0x02, 0x4a
	.zero		1
	.zero		1


	//----- nvinfo : EIATTR_EXIT_INSTR_OFFSETS
	.align		4
        /*0164*/ 	.byte	0x04, 0x1c
        /*0166*/ 	.short	(.L_37 - .L_36)


	//   ....[0]....
.L_36:
        /*0168*/ 	.word	0x00002300


	//   ....[1]....
        /*016c*/ 	.word	0x00002350


	//----- nvinfo : EIATTR_CRS_STACK_SIZE
	.align		4
.L_37:
        /*0170*/ 	.byte	0x04, 0x1e
        /*0172*/ 	.short	(.L_39 - .L_38)
.L_38:
        /*0174*/ 	.word	0x00000000


	//----- nvinfo : EIATTR_CBANK_PARAM_SIZE
	.align		4
.L_39:
        /*0178*/ 	.byte	0x03, 0x19
        /*017a*/ 	.short	0x0040


	//----- nvinfo : EIATTR_PARAM_CBANK
	.align		4
        /*017c*/ 	.byte	0x04, 0x0a
        /*017e*/ 	.short	(.L_41 - .L_40)
	.align		4
.L_40:
        /*0180*/ 	.word	index@(.nv.constant0._Z17gemmLayerNormGemmILi16EEvPKfS1_S1_S1_S1_Pfiiii)
        /*0184*/ 	.short	0x0380
        /*0186*/ 	.short	0x0040


	//----- nvinfo : EIATTR_SW_WAR
	.align		4
.L_41:
        /*0188*/ 	.byte	0x04, 0x36
        /*018a*/ 	.short	(.L_43 - .L_42)
.L_42:
        /*018c*/ 	.word	0x00000008
.L_43:


//--------------------- .nv.callgraph             --------------------------
	.section	.nv.callgraph,"",@"SHT_CUDA_CALLGRAPH"
	.align	4
	.sectionentsize	8
	.align		4
        /*0000*/ 	.word	0x00000000
	.align		4
        /*0004*/ 	.word	0xffffffff
	.align		4
        /*0008*/ 	.word	0x00000000
	.align		4
        /*000c*/ 	.word	0xfffffffe
	.align		4
        /*0010*/ 	.word	0x00000000
	.align		4
        /*0014*/ 	.word	0xfffffffd
	.align		4
        /*0018*/ 	.word	0x00000000
	.align		4
        /*001c*/ 	.word	0xfffffffc


//--------------------- .text._Z17gemmLayerNormGemmILi16EEvPKfS1_S1_S1_S1_Pfiiii --------------------------
	.section	.text._Z17gemmLayerNormGemmILi16EEvPKfS1_S1_S1_S1_Pfiiii,"ax",@progbits
	.align	128
        .global         _Z17gemmLayerNormGemmILi16EEvPKfS1_S1_S1_S1_Pfiiii
        .type           _Z17gemmLayerNormGemmILi16EEvPKfS1_S1_S1_S1_Pfiiii,@function
        .size           _Z17gemmLayerNormGemmILi16EEvPKfS1_S1_S1_S1_Pfiiii,(.L_x_50 - _Z17gemmLayerNormGemmILi16EEvPKfS1_S1_S1_S1_Pfiiii)
        .other          _Z17gemmLayerNormGemmILi16EEvPKfS1_S1_S1_S1_Pfiiii,@"STO_CUDA_ENTRY STV_DEFAULT"
_Z17gemmLayerNormGemmILi16EEvPKfS1_S1_S1_S1_Pfiiii:
.text._Z17gemmLayerNormGemmILi16EEvPKfS1_S1_S1_S1_Pfiiii:
[----:B------:R-:W-:Y:S01]  /*0000*/  LDC R1, c[0x0][0x37c] ;  /* 0x0000df00ff017b82 */ /* 0x000fe20000000800 */
[----:B------:R-:W0:Y:S07]  /*0010*/  S2R R19, SR_TID.Y ;  /* 0x0000000000137919 */ /* 0x000e2e0000002200 */
[----:B------:R-:W1:Y:S01]  /*0020*/  S2UR UR6, SR_CgaCtaId ;  /* 0x00000000000679c3 */ /* 0x000e620000008800 */
[----:B------:R-:W2:Y:S01]  /*0030*/  LDCU UR7, c[0x0][0x3b8] ;  /* 0x00007700ff0777ac */ /* 0x000ea20008000800 */
[----:B------:R-:W-:Y:S01]  /*0040*/  HFMA2 R21, -RZ, RZ, 0, 0 ;  /* 0x00000000ff157431 */ /* 0x000fe200000001ff */
[----:B------:R-:W3:Y:S01]  /*0050*/  S2R R22, SR_TID.X ;  /* 0x0000000000167919 */ /* 0x000ee20000002100 */
[----:B------:R-:W-:Y:S01]  /*0060*/  UMOV UR4, 0x400 ;  /* 0x0000040000047882 */ /* 0x000fe20000000000 */
[----:B------:R-:W4:Y:S01]  /*0070*/  LDCU.64 UR10, c[0x0][0x358] ;  /* 0x00006b00ff0a77ac */ /* 0x000f220008000a00 */
[----:B------:R-:W5:Y:S01]  /*0080*/  S2R R0, SR_CTAID.Y ;  /* 0x0000000000007919 */ /* 0x000f620000002600 */
[----:B------:R-:W-:Y:S01]  /*0090*/  UIADD3 UR5, UPT, UPT, UR4, 0x400, URZ ;  /* 0x0000040004057890 */ /* 0x000fe2000fffe0ff */
[----:B------:R-:W4:Y:S01]  /*00a0*/  S2R R16, SR_CTAID.X ;  /* 0x0000000000107919 */ /* 0x000f220000002500 */
[----:B--2---:R-:W-:-:S02]  /*00b0*/  UISETP.GE.AND UP0, UPT, UR7, 0x1, UPT ;  /* 0x000000010700788c */ /* 0x004fc4000bf06270 */
[----:B-1----:R-:W-:Y:S02]  /*00c0*/  ULEA UR4, UR6, UR4, 0x18 ;  /* 0x0000000406047291 */ /* 0x002fe4000f8ec0ff */
[----:B------:R-:W-:-:S04]  /*00d0*/  ULEA UR5, UR6, UR5, 0x18 ;  /* 0x0000000506057291 */ /* 0x000fc8000f8ec0ff */
[C---:B0-----:R-:W-:Y:S02]  /*00e0*/  LEA R3, R19.reuse, UR4, 0x6 ;  /* 0x0000000413037c11 */ /* 0x041fe4000f8e30ff */
[C---:B---3--:R-:W-:Y:S02]  /*00f0*/  LEA R2, R22.reuse, UR5, 0x2 ;  /* 0x0000000516027c11 */ /* 0x048fe4000f8e10ff */
[----:B------:R-:W-:Y:S02]  /*0100*/  LEA R20, R22, R3, 0x2 ;  /* 0x0000000316147211 */ /* 0x000fe400078e10ff */
[----:B-----5:R-:W-:Y:S02]  /*0110*/  LEA R17, R0, R19, 0x4 ;  /* 0x0000001300117211 */ /* 0x020fe400078e20ff */
[----:B------:R-:W-:Y:S02]  /*0120*/  LEA R18, R19, R2, 0x6 ;  /* 0x0000000213127211 */ /* 0x000fe400078e30ff */
[----:B----4-:R-:W-:Y:S01]  /*0130*/  LEA R0, R16, R22, 0x4 ;  /* 0x0000001610007211 */ /* 0x010fe200078e20ff */
[----:B------:R-:W-:Y:S06]  /*0140*/  BRA.U !UP0, `(.L_x_0) ;  /* 0x0000000d08187547 */ /* 0x000fec000b800000 */
[----:B------:R-:W-:Y:S01]  /*0150*/  UISETP.GE.U32.AND UP0, UPT, UR7, 0x11, UPT ;  /* 0x000000110700788c */ /* 0x000fe2000bf06070 */
[----:B------:R-:W-:Y:S01]  /*0160*/  MOV R21, RZ ;  /* 0x000000ff00157202 */ /* 0x000fe20000000f00 */
[----:B------:R-:W-:-:S07]  /*0170*/  UMOV UR4, URZ ;  /* 0x000000ff00047c82 */ /* 0x000fce0008000000 */
[----:B------:R-:W-:Y:S05]  /*0180*/  BRA.U !UP0, `(.L_x_1) ;  /* 0x0000000908147547 */ /* 0x000fea000b800000 */
[----:B------:R-:W0:Y:S01]  /*0190*/  LDCU.64 UR8, c[0x0][0x3b0] ;  /* 0x00007600ff0877ac */ /* 0x000e220008000a00 */
[----:B------:R-:W1:Y:S01]  /*01a0*/  LDC R13, c[0x0][0x3b4] ;  /* 0x0000ed00ff0d7b82 */ /* 0x000e620000000800 */
[----:B------:R-:W-:Y:S01]  /*01b0*/  IADD3 R5, PT, PT, R19, 0x10, RZ ;  /* 0x0000001013057810 */ /* 0x000fe20007ffe0ff */
[--C-:B------:R-:W-:Y:S01]  /*01c0*/  IMAD R15, R17, UR7, R22.reuse ;  /* 0x00000007110f7c24 */ /* 0x100fe2000f8e0216 */
[----:B------:R-:W-:Y:S01]  /*01d0*/  UIADD3 UR4, UPT, UPT, UR7, -0x1, URZ ;  /* 0xffffffff07047890 */ /* 0x000fe2000fffe0ff */
[----:B------:R-:W-:Y:S01]  /*01e0*/  MOV R21, RZ ;  /* 0x000000ff00157202 */ /* 0x000fe20000000f00 */
[--C-:B------:R-:W-:Y:S01]  /*01f0*/  IMAD.MOV.U32 R14, RZ, RZ, R22.reuse ;  /* 0x000000ffff0e7224 */ /* 0x100fe200078e0016 */
[----:B------:R-:W-:Y:S01]  /*0200*/  MOV R12, R19 ;  /* 0x00000013000c7202 */ /* 0x000fe20000000f00 */
[----:B------:R-:W-:Y:S01]  /*0210*/  ULEA.HI UR4, UR4, 0x1, URZ, 0x1c ;  /* 0x0000000104047891 */ /* 0x000fe2000f8fe0ff */
[----:B------:R-:W2:Y:S03]  /*0220*/  LDCU UR6, c[0x0][0x3b8] ;  /* 0x00007700ff0677ac */ /* 0x000ea60008000800 */
[----:B------:R-:W-:Y:S01]  /*0230*/  ULOP3.LUT UR4, UR4, 0x1ffffffe, URZ, 0xc0, !UPT ;  /* 0x1ffffffe04047892 */ /* 0x000fe2000f8ec0ff */
[----:B------:R-:W-:Y:S01]  /*0240*/  UMOV UR5, 0x10 ;  /* 0x0000001000057882 */ /* 0x000fe20000000000 */
[--C-:B0-----:R-:W-:Y:S01]  /*0250*/  IMAD R5, R5, UR9, R22.reuse ;  /* 0x0000000905057c24 */ /* 0x101fe2000f8e0216 */
[----:B------:R-:W-:Y:S01]  /*0260*/  ISETP.GE.AND P1, PT, R17, UR8, PT ;  /* 0x0000000811007c0c */ /* 0x000fe2000bf26270 */
[----:B------:R-:W-:Y:S01]  /*0270*/  IMAD R7, R19, UR9, R22 ;  /* 0x0000000913077c24 */ /* 0x000fe2000f8e0216 */
[----:B------:R-:W-:-:S02]  /*0280*/  UIADD3 UR4, UPT, UPT, -UR4, URZ, URZ ;  /* 0x000000ff04047290 */ /* 0x000fc4000fffe1ff */
[C---:B------:R-:W-:Y:S02]  /*0290*/  LEA R26, R16.reuse, R5, 0x4 ;  /* 0x00000005101a7211 */ /* 0x040fe400078e20ff */
[----:B------:R-:W-:-:S08]  /*02a0*/  LEA R24, R16, R7, 0x4 ;  /* 0x0000000710187211 */ /* 0x000fd000078e20ff */
.L_x_2:
[----:B-1----:R-:W-:Y:S01]  /*02b0*/  ISETP.GE.AND P0, PT, R0, R13, PT ;  /* 0x0000000d0000720c */ /* 0x002fe20003f06270 */
[----:B--2---:R-:W-:Y:S01]  /*02c0*/  UMOV UR7, UR6 ;  /* 0x0000000600077c82 */ /* 0x004fe20008000000 */
[----:B------:R-:W-:Y:S01]  /*02d0*/  HFMA2 R27, -RZ, RZ, 0, 0 ;  /* 0x00000000ff1b7431 */ /* 0x000fe200000001ff */
[----:B------:R-:W-:Y:S02]  /*02e0*/  ISETP.GE.U32.OR P2, PT, R14, UR7, P1 ;  /* 0x000000070e007c0c */ /* 0x000fe40008f46470 */
[----:B------:R-:W-:Y:S02]  /*02f0*/  ISETP.GE.U32.OR P3, PT, R12, UR7, P0 ;  /* 0x000000070c007c0c */ /* 0x000fe40008766470 */
[----:B------:R-:W-:-:S09]  /*0300*/  MOV R29, RZ ;  /* 0x000000ff001d7202 */ /* 0x000fd20000000f00 */
[----:B------:R-:W0:Y:S08]  /*0310*/  @!P2 LDC.64 R6, c[0x0][0x380] ;  /* 0x0000e000ff06ab82 */ /* 0x000e300000000a00 */
[----:B------:R-:W1:Y:S01]  /*0320*/  @!P3 LDC.64 R4, c[0x0][0x388] ;  /* 0x0000e200ff04bb82 */ /* 0x000e620000000a00 */
[----:B0-----:R-:W-:-:S05]  /*0330*/  @!P2 IMAD.WIDE.U32 R6, R15, 0x4, R6 ;  /* 0x000000040f06a825 */ /* 0x001fca00078e0006 */
[----:B------:R-:W2:Y:S01]  /*0340*/  @!P2 LDG.E R27, desc[UR10][R6.64] ;  /* 0x0000000a061ba981 */ /* 0x000ea2000c1e1900 */
[----:B-1----:R-:W-:-:S05]  /*0350*/  @!P3 IMAD.WIDE.U32 R4, R24, 0x4, R4 ;  /* 0x000000041804b825 */ /* 0x002fca00078e0004 */
[----:B------:R-:W3:Y:S04]  /*0360*/  @!P3 LDG.E R29, desc[UR10][R4.64] ;  /* 0x0000000a041db981 */ /* 0x000ee8000c1e1900 */
[----:B--2---:R-:W-:Y:S04]  /*0370*/  STS [R20], R27 ;  /* 0x0000001b14007388 */ /* 0x004fe80000000800 */
[----:B---3--:R-:W-:Y:S01]  /*0380*/  STS [R18], R29 ;  /* 0x0000001d12007388 */ /* 0x008fe20000000800 */
[----:B------:R-:W-:Y:S06]  /*0390*/  BAR.SYNC.DEFER_BLOCKING 0x0 ;  /* 0x0000000000007b1d */ /* 0x000fec0000010000 */
[----:B------:R-:W-:Y:S04]  /*03a0*/  LDS R25, [R2] ;  /* 0x0000000002197984 */ /* 0x000fe80000000800 */
[----:B------:R-:W0:Y:S04]  /*03b0*/  LDS.128 R8, [R3] ;  /* 0x0000000003087984 */ /* 0x000e280000000c00 */
[----:B------:R-:W1:Y:S04]  /*03c0*/  LDS R5, [R2+0x40] ;  /* 0x0000400002057984 */ /* 0x000e680000000800 */
[----:B------:R-:W2:Y:S01]  /*03d0*/  LDS R23, [R2+0x80] ;  /* 0x0000800002177984 */ /* 0x000ea20000000800 */
[----:B0-----:R-:W-:-:S03]  /*03e0*/  FFMA R28, R8, R25, R21 ;  /* 0x00000019081c7223 */ /* 0x001fc60000000015 */
[----:B------:R-:W0:Y:S01]  /*03f0*/  LDS R8, [R2+0xc0] ;  /* 0x0000c00002087984 */ /* 0x000e220000000800 */
[----:B-1----:R-:W-:-:S03]  /*0400*/  FFMA R28, R5, R9, R28 ;  /* 0x00000009051c7223 */ /* 0x002fc6000000001c */
[----:B------:R-:W-:Y:S04]  /*0410*/  LDS R25, [R2+0x100] ;  /* 0x0001000002197984 */ /* 0x000fe80000000800 */
[----:B------:R-:W1:Y:S04]  /*0420*/  LDS.128 R4, [R3+0x10] ;  /* 0x0000100003047984 */ /* 0x000e680000000c00 */
[----:B------:R-:W3:Y:S01]  /*0430*/  LDS R9, [R2+0x140] ;  /* 0x0001400002097984 */ /* 0x000ee20000000800 */
[----:B--2---:R-:W-:-:S03]  /*0440*/  FFMA R23, R23, R10, R28 ;  /* 0x0000000a17177223 */ /* 0x004fc6000000001c */
[----:B------:R-:W2:Y:S04]  /*0450*/  LDS R21, [R2+0x180] ;  /* 0x0001800002157984 */ /* 0x000ea80000000800 */
[----:B------:R-:W4:Y:S01]  /*0460*/  LDS R28, [R2+0x1c0] ;  /* 0x0001c000021c7984 */ /* 0x000f220000000800 */
[----:B0-----:R-:W-:-:S04]  /*0470*/  FFMA R11, R8, R11, R23 ;  /* 0x0000000b080b7223 */ /* 0x001fc80000000017 */
[----:B-1----:R-:W-:-:S04]  /*0480*/  FFMA R4, R4, R25, R11 ;  /* 0x0000001904047223 */ /* 0x002fc8000000000b */
[----:B---3--:R-:W-:Y:S02]  /*0490*/  FFMA R23, R9, R5, R4 ;  /* 0x0000000509177223 */ /* 0x008fe40000000004 */
[----:B------:R-:W-:Y:S04]  /*04a0*/  LDS R5, [R2+0x200] ;  /* 0x0002000002057984 */ /* 0x000fe80000000800 */
[----:B------:R-:W0:Y:S04]  /*04b0*/  LDS.128 R8, [R3+0x20] ;  /* 0x0000200003087984 */ /* 0x000e280000000c00 */
[----:B------:R-:W1:Y:S01]  /*04c0*/  LDS R4, [R2+0x240] ;  /* 0x0002400002047984 */ /* 0x000e620000000800 */
[----:B--2---:R-:W-:-:S03]  /*04d0*/  FFMA R21, R21, R6, R23 ;  /* 0x0000000615157223 */ /* 0x004fc60000000017 */
[----:B------:R-:W2:Y:S01]  /*04e0*/  LDS R23, [R2+0x280] ;  /* 0x0002800002177984 */ /* 0x000ea20000000800 */
[----:B----4-:R-:W-:-:S03]  /*04f0*/  FFMA R7, R28, R7, R21 ;  /* 0x000000071c077223 */ /* 0x010fc60000000015 */
[----:B------:R-:W3:Y:S01]  /*0500*/  LDS R21, [R2+0x2c0] ;  /* 0x0002c00002157984 */ /* 0x000ee20000000800 */
[----:B------:R-:W-:-:S04]  /*0510*/  IADD3 R6, PT, PT, R14, 0x10, RZ ;  /* 0x000000100e067810 */ /* 0x000fc80007ffe0ff */
[----:B------:R-:W-:-:S13]  /*0520*/  ISETP.GE.U32.OR P2, PT, R6, UR7, P1 ;  /* 0x0000000706007c0c */ /* 0x000fda0008f46470 */
[----:B------:R-:W4:Y:S01]  /*0530*/  @!P2 LDC.64 R28, c[0x0][0x380] ;  /* 0x0000e000ff1cab82 */ /* 0x000f220000000a00 */
[----:B0-----:R-:W-:-:S04]  /*0540*/  FFMA R5, R8, R5, R7 ;  /* 0x0000000508057223 */ /* 0x001fc80000000007 */
[----:B-1----:R-:W-:Y:S02]  /*0550*/  FFMA R8, R4, R9, R5 ;  /* 0x0000000904087223 */ /* 0x002fe40000000005 */
[----:B------:R-:W-:Y:S04]  /*0560*/  LDS R9, [R2+0x300] ;  /* 0x0003000002097984 */ /* 0x000fe80000000800 */
[----:B------:R-:W0:Y:S01]  /*0570*/  LDS.128 R4, [R3+0x30] ;  /* 0x0000300003047984 */ /* 0x000e220000000c00 */
[----:B--2---:R-:W-:-:S04]  /*0580*/  FFMA R8, R23, R10, R8 ;  /* 0x0000000a17087223 */ /* 0x004fc80000000008 */
[----:B---3--:R-:W-:Y:S01]  /*0590*/  FFMA R11, R21, R11, R8 ;  /* 0x0000000b150b7223 */ /* 0x008fe20000000008 */
[----:B------:R-:W-:-:S04]  /*05a0*/  IADD3 R8, PT, PT, R12, 0x10, RZ ;  /* 0x000000100c087810 */ /* 0x000fc80007ffe0ff */
[----:B------:R-:W-:Y:S01]  /*05b0*/  ISETP.GE.U32.OR P0, PT, R8, UR7, P0 ;  /* 0x0000000708007c0c */ /* 0x000fe20008706470 */
[----:B------:R-:W-:-:S04]  /*05c0*/  @!P2 VIADD R21, R15, 0x10 ;  /* 0x000000100f15a836 */ /* 0x000fc80000000000 */
[----:B----4-:R-:W-:Y:S02]  /*05d0*/  @!P2 IMAD.WIDE.U32 R28, R21, 0x4, R28 ;  /* 0x00000004151ca825 */ /* 0x010fe400078e001c */
[----:B------:R-:W-:Y:S02]  /*05e0*/  LDS R21, [R2+0x380] ;  /* 0x0003800002157984 */ /* 0x000fe40000000800 */
[----:B------:R-:W-:Y:S02]  /*05f0*/  HFMA2 R25, -RZ, RZ, 0, 0 ;  /* 0x00000000ff197431 */ /* 0x000fe400000001ff */
[----:B0-----:R-:W-:Y:S02]  /*0600*/  FFMA R10, R4, R9, R11 ;  /* 0x00000009040a7223 */ /* 0x001fe4000000000b */
[----:B------:R-:W0:Y:S01]  /*0610*/  LDS R11, [R2+0x340] ;  /* 0x00034000020b7984 */ /* 0x000e220000000800 */
[----:B------:R-:W1:Y:S03]  /*0620*/  @!P0 LDC.64 R8, c[0x0][0x388] ;  /* 0x0000e200ff088b82 */ /* 0x000e660000000a00 */
[----:B------:R-:W2:Y:S05]  /*0630*/  LDS R4, [R2+0x3c0] ;  /* 0x0003c00002047984 */ /* 0x000eaa0000000800 */
[----:B------:R-:W-:Y:S06]  /*0640*/  BAR.SYNC.DEFER_BLOCKING 0x0 ;  /* 0x0000000000007b1d */ /* 0x000fec0000010000 */
[----:B------:R1:W3:Y:S02]  /*0650*/  @!P2 LDG.E R25, desc[UR10][R28.64] ;  /* 0x0000000a1c19a981 */ /* 0x0002e4000c1e1900 */
[----:B-1----:R-:W-:Y:S01]  /*0660*/  @!P0 IMAD.WIDE.U32 R28, R26, 0x4, R8 ;  /* 0x000000041a1c8825 */ /* 0x002fe200078e0008 */
[----:B------:R-:W-:-:S06]  /*0670*/  MOV R9, RZ ;  /* 0x000000ff00097202 */ /* 0x000fcc0000000f00 */
[----:B------:R-:W4:Y:S01]  /*0680*/  @!P0 LDG.E R9, desc[UR10][R28.64] ;  /* 0x0000000a1c098981 */ /* 0x000f22000c1e1900 */
[----:B0-----:R-:W-:-:S04]  /*0690*/  FFMA R27, R11, R5, R10 ;  /* 0x000000050b1b7223 */ /* 0x001fc8000000000a */
[----:B------:R-:W-:-:S04]  /*06a0*/  FFMA R27, R21, R6, R27 ;  /* 0x00000006151b7223 */ /* 0x000fc8000000001b */
[----:B--2---:R-:W-:Y:S01]  /*06b0*/  FFMA R7, R4, R7, R27 ;  /* 0x0000000704077223 */ /* 0x004fe2000000001b */
[----:B------:R-:W-:-:S04]  /*06c0*/  UIADD3 UR4, UPT, UPT, UR4, 0x2, URZ ;  /* 0x0000000204047890 */ /* 0x000fc8000fffe0ff */
[----:B------:R-:W-:Y:S01]  /*06d0*/  UISETP.NE.AND UP0, UPT, UR4, URZ, UPT ;  /* 0x000000ff0400728c */ /* 0x000fe2000bf05270 */
[----:B------:R-:W-:Y:S02]  /*06e0*/  IADD3 R12, PT, PT, R12, 0x20, RZ ;  /* 0x000000200c0c7810 */ /* 0x000fe40007ffe0ff */
[----:B------:R-:W-:Y:S02]  /*06f0*/  IADD3 R14, PT, PT, R14, 0x20, RZ ;  /* 0x000000200e0e7810 */ /* 0x000fe40007ffe0ff */
[----:B------:R-:W-:Y:S02]  /*0700*/  IADD3 R15, PT, PT, R15, 0x20, RZ ;  /* 0x000000200f0f7810 */ /* 0x000fe40007ffe0ff */
[C---:B------:R-:W-:Y:S02]  /*0710*/  LEA R24, R13.reuse, R24, 0x5 ;  /* 0x000000180d187211 */ /* 0x040fe400078e28ff */
[----:B------:R-:W-:Y:S01]  /*0720*/  LEA R26, R13, R26, 0x5 ;  /* 0x0000001a0d1a7211 */ /* 0x000fe200078e28ff */
[----:B------:R-:W-:Y:S01]  /*0730*/  UIADD3 UR5, UPT, UPT, UR5, 0x20, URZ ;  /* 0x0000002005057890 */ /* 0x000fe2000fffe0ff */
[----:B---3--:R-:W-:Y:S04]  /*0740*/  STS [R20], R25 ;  /* 0x0000001914007388 */ /* 0x008fe80000000800 */
[----:B----4-:R-:W-:Y:S01]  /*0750*/  STS [R18], R9 ;  /* 0x0000000912007388 */ /* 0x010fe20000000800 */
[----:B------:R-:W-:Y:S06]  /*0760*/  BAR.SYNC.DEFER_BLOCKING 0x0 ;  /* 0x0000000000007b1d */ /* 0x000fec0000010000 */
[----:B------:R-:W-:Y:S04]  /*0770*/  LDS R23, [R2] ;  /* 0x0000000002177984 */ /* 0x000fe80000000800 */
[----:B------:R-:W0:Y:S04]  /*0780*/  LDS.128 R8, [R3] ;  /* 0x0000000003087984 */ /* 0x000e280000000c00 */
[----:B------:R-:W1:Y:S04]  /*0790*/  LDS R5, [R2+0x40] ;  /* 0x0000400002057984 */ /* 0x000e680000000800 */
[----:B------:R-:W2:Y:S04]  /*07a0*/  LDS R21, [R2+0x80] ;  /* 0x0000800002157984 */ /* 0x000ea80000000800 */
[----:B------:R-:W-:Y:S01]  /*07b0*/  LDS R28, [R2+0x140] ;  /* 0x00014000021c7984 */ /* 0x000fe20000000800 */
[----:B0-----:R-:W-:-:S03]  /*07c0*/  FFMA R4, R8, R23, R7 ;  /* 0x0000001708047223 */ /* 0x001fc60000000007 */
[----:B------:R-:W0:Y:S01]  /*07d0*/  LDS R8, [R2+0xc0] ;  /* 0x0000c00002087984 */ /* 0x000e220000000800 */
[----:B-1----:R-:W-:-:S03]  /*07e0*/  FFMA R9, R5, R9, R4 ;  /* 0x0000000905097223 */ /* 0x002fc60000000004 */
[----:B------:R-:W-:Y:S04]  /*07f0*/  LDS R23, [R2+0x100] ;  /* 0x0001000002177984 */ /* 0x000fe80000000800 */
[----:B------:R-:W1:Y:S01]  /*0800*/  LDS.128 R4, [R3+0x10] ;  /* 0x0000100003047984 */ /* 0x000e620000000c00 */
[----:B--2---:R-:W-:-:S03]  /*0810*/  FFMA R9, R21, R10, R9 ;  /* 0x0000000a15097223 */ /* 0x004fc60000000009 */
[----:B------:R-:W2:Y:S01]  /*0820*/  LDS R21, [R2+0x180] ;  /* 0x0001800002157984 */ /* 0x000ea20000000800 */
[----:B0-----:R-:W-:-:S04]  /*0830*/  FFMA R9, R8, R11, R9 ;  /* 0x0000000b08097223 */ /* 0x001fc80000000009 */
[----:B-1----:R-:W-:Y:S02]  /*0840*/  FFMA R9, R4, R23, R9 ;  /* 0x0000001704097223 */ /* 0x002fe40000000009 */
[----:B------:R-:W0:Y:S02]  /*0850*/  LDS R4, [R2+0x1c0] ;  /* 0x0001c00002047984 */ /* 0x000e240000000800 */
[----:B------:R-:W-:Y:S02]  /*0860*/  FFMA R5, R28, R5, R9 ;  /* 0x000000051c057223 */ /* 0x000fe40000000009 */
[----:B------:R-:W-:Y:S04]  /*0870*/  LDS R23, [R2+0x200] ;  /* 0x0002000002177984 */ /* 0x000fe80000000800 */
[----:B------:R-:W1:Y:S04]  /*0880*/  LDS.128 R8, [R3+0x20] ;  /* 0x0000200003087984 */ /* 0x000e680000000c00 */
[----:B------:R-:W3:Y:S01]  /*0890*/  LDS R28, [R2+0x240] ;  /* 0x00024000021c7984 */ /* 0x000ee20000000800 */
[----:B--2---:R-:W-:-:S03]  /*08a0*/  FFMA R5, R21, R6, R5 ;  /* 0x0000000615057223 */ /* 0x004fc60000000005 */
[----:B------:R-:W2:Y:S01]  /*08b0*/  LDS R21, [R2+0x280] ;  /* 0x0002800002157984 */ /* 0x000ea20000000800 */
[----:B0-----:R-:W-:-:S04]  /*08c0*/  FFMA R5, R4, R7, R5 ;  /* 0x0000000704057223 */ /* 0x001fc80000000005 */
[----:B-1----:R-:W-:Y:S02]  /*08d0*/  FFMA R5, R8, R23, R5 ;  /* 0x0000001708057223 */ /* 0x002fe40000000005 */
[----:B------:R-:W0:Y:S02]  /*08e0*/  LDS R8, [R2+0x2c0] ;  /* 0x0002c00002087984 */ /* 0x000e240000000800 */
[----:B---3--:R-:W-:Y:S02]  /*08f0*/  FFMA R28, R28, R9, R5 ;  /* 0x000000091c1c7223 */ /* 0x008fe40000000005 */
[----:B------:R-:W-:Y:S04]  /*0900*/  LDS R9, [R2+0x300] ;  /* 0x0003000002097984 */ /* 0x000fe80000000800 */
[----:B------:R-:W1:Y:S01]  /*0910*/  LDS.128 R4, [R3+0x30] ;  /* 0x0000300003047984 */ /* 0x000e620000000c00 */
[----:B--2---:R-:W-:-:S03]  /*0920*/  FFMA R21, R21, R10, R28 ;  /* 0x0000000a15157223 */ /* 0x004fc6000000001c */
[----:B------:R-:W2:Y:S04]  /*0930*/  LDS R23, [R2+0x340] ;  /* 0x0003400002177984 */ /* 0x000ea80000000800 */
[----:B------:R-:W3:Y:S04]  /*0940*/  LDS R28, [R2+0x380] ;  /* 0x00038000021c7984 */ /* 0x000ee80000000800 */
[----:B------:R-:W4:Y:S01]  /*0950*/  LDS R10, [R2+0x3c0] ;  /* 0x0003c000020a7984 */ /* 0x000f220000000800 */
[----:B0-----:R-:W-:-:S04]  /*0960*/  FFMA R11, R8, R11, R21 ;  /* 0x0000000b080b7223 */ /* 0x001fc80000000015 */
[----:B-1----:R-:W-:-:S04]  /*0970*/  FFMA R4, R4, R9, R11 ;  /* 0x0000000904047223 */ /* 0x002fc8000000000b */
[----:B--2---:R-:W-:-:S04]  /*0980*/  FFMA R5, R23, R5, R4 ;  /* 0x0000000517057223 */ /* 0x004fc80000000004 */
[----:B---3--:R-:W-:-:S04]  /*0990*/  FFMA R5, R28, R6, R5 ;  /* 0x000000061c057223 */ /* 0x008fc80000000005 */
[----:B----4-:R-:W-:Y:S01]  /*09a0*/  FFMA R21, R10, R7, R5 ;  /* 0x000000070a157223 */ /* 0x010fe20000000005 */
[----:B------:R-:W-:Y:S06]  /*09b0*/  BAR.SYNC.DEFER_BLOCKING 0x0 ;  /* 0x0000000000007b1d */ /* 0x000fec0000010000 */
[----:B------:R-:W-:Y:S05]  /*09c0*/  BRA.U UP0, `(.L_x_2) ;  /* 0xfffffff900387547 */ /* 0x000fea000b83ffff */
[----:B------:R-:W-:-:S12]  /*09d0*/  UIADD3 UR4, UPT, UPT, UR5, -0x10, URZ ;  /* 0xfffffff005047890 */ /* 0x000fd8000fffe0ff */
.L_x_1:
[----:B------:R-:W-:-:S04]  /*09e0*/  UIADD3 UR5, UPT, UPT, UR7, -0x1, URZ ;  /* 0xffffffff07057890 */ /* 0x000fc8000fffe0ff */
[----:B------:R-:W-:-:S09]  /*09f0*/  ULOP3.LUT UP0, URZ, UR5, 0x10, URZ, 0xc0, !UPT ;  /* 0x0000001005ff7892 */ /* 0x000fd2000f80c0ff */
[----:B------:R-:W-:Y:S05]  /*0a00*/  BRA.U UP0, `(.L_x_0) ;  /* 0x0000000100e87547 */ /* 0x000fea000b800000 */
[----:B------:R-:W0:Y:S01]  /*0a10*/  LDCU UR5, c[0x0][0x3b0] ;  /* 0x00007600ff0577ac */ /* 0x000e220008000800 */
[----:B------:R-:W-:Y:S01]  /*0a20*/  VIADD R8, R22, UR4 ;  /* 0x0000000416087c36 */ /* 0x000fe20008000000 */
[----:B------:R-:W-:Y:S01]  /*0a30*/  IADD3 R13, PT, PT, R19, UR4, RZ ;  /* 0x00000004130d7c10 */ /* 0x000fe2000fffe0ff */
[----:B------:R-:W-:Y:S01]  /*0a40*/  HFMA2 R11, -RZ, RZ, 0, 0 ;  /* 0x00000000ff0b7431 */ /* 0x000fe200000001ff */
[----:B------:R-:W1:Y:S01]  /*0a50*/  LDCU UR6, c[0x0][0x3b4] ;  /* 0x00007680ff0677ac */ /* 0x000e620008000800 */
[----:B------:R-:W-:Y:S02]  /*0a60*/  MOV R27, RZ ;  /* 0x000000ff001b7202 */ /* 0x000fe40000000f00 */
[----:B------:R-:W-:Y:S02]  /*0a70*/  ISETP.GE.U32.AND P0, PT, R8, UR7, PT ;  /* 0x0000000708007c0c */ /* 0x000fe4000bf06070 */
[----:B------:R-:W-:Y:S02]  /*0a80*/  ISETP.GE.U32.AND P1, PT, R13, UR7, PT ;  /* 0x000000070d007c0c */ /* 0x000fe4000bf26070 */
[----:B0-----:R-:W-:-:S02]  /*0a90*/  ISETP.GE.OR P0, PT, R17, UR5, P0 ;  /* 0x0000000511007c0c */ /* 0x001fc40008706670 */
[----:B-1----:R-:W-:-:S11]  /*0aa0*/  ISETP.GE.OR P1, PT, R0, UR6, P1 ;  /* 0x0000000600007c0c */ /* 0x002fd60008f26670 */
[----:B------:R-:W0:Y:S01]  /*0ab0*/  @!P0 LDC.64 R6, c[0x0][0x380] ;  /* 0x0000e000ff068b82 */ /* 0x000e220000000a00 */
[----:B------:R-:W-:Y:S02]  /*0ac0*/  @!P0 IMAD R9, R17, UR7, R8 ;  /* 0x0000000711098c24 */ /* 0x000fe4000f8e0208 */
[----:B------:R-:W-:-:S05]  /*0ad0*/  @!P1 IMAD R13, R13, UR6, R0 ;  /* 0x000000060d0d9c24 */ /* 0x000fca000f8e0200 */
        /* <DEDUP_REMOVED lines=11> */
[----:B------:R-:W2:Y:S04]  /*0b90*/  LDS R8, [R2+0x80] ;  /* 0x0000800002087984 */ /* 0x000ea80000000800 */
[----:B------:R-:W3:Y:S04]  /*0ba0*/  LDS R28, [R2+0xc0] ;  /* 0x0000c000021c7984 */ /* 0x000ee80000000800 */
[----:B------:R-:W-:Y:S04]  /*0bb0*/  LDS R25, [R2+0x100] ;  /* 0x0001000002197984 */ /* 0x000fe80000000800 */
[----:B------:R-:W4:Y:S04]  /*0bc0*/  LDS.128 R4, [R3+0x10] ;  /* 0x0000100003047984 */ /* 0x000f280000000c00 */
[----:B------:R-:W5:Y:S04]  /*0bd0*/  LDS R26, [R2+0x140] ;  /* 0x00014000021a7984 */ /* 0x000f680000000800 */
[----:B------:R-:W5:Y:S04]  /*0be0*/  LDS R23, [R2+0x180] ;  /* 0x0001800002177984 */ /* 0x000f680000000800 */
[----:B------:R-:W5:Y:S01]  /*0bf0*/  LDS R24, [R2+0x1c0] ;  /* 0x0001c00002187984 */ /* 0x000f620000000800 */
[----:B0-----:R-:W-:-:S03]  /*0c00*/  FFMA R10, R12, R10, R21 ;  /* 0x0000000a0c0a7223 */ /* 0x001fc60000000015 */
[----:B------:R-:W-:Y:S01]  /*0c10*/  LDS R21, [R2+0x200] ;  /* 0x0002000002157984 */ /* 0x000fe20000000800 */
[----:B-1----:R-:W-:-:S04]  /*0c20*/  FFMA R13, R29, R13, R10 ;  /* 0x0000000d1d0d7223 */ /* 0x002fc8000000000a */
[----:B--2---:R-:W-:Y:S02]  /*0c30*/  FFMA R13, R8, R14, R13 ;  /* 0x0000000e080d7223 */ /* 0x004fe4000000000d */
[----:B------:R-:W0:Y:S02]  /*0c40*/  LDS.128 R8, [R3+0x20] ;  /* 0x0000200003087984 */ /* 0x000e240000000c00 */
[----:B---3--:R-:W-:Y:S02]  /*0c50*/  FFMA R13, R28, R15, R13 ;  /* 0x0000000f1c0d7223 */ /* 0x008fe4000000000d */
[----:B------:R-:W1:Y:S02]  /*0c60*/  LDS R28, [R2+0x240] ;  /* 0x00024000021c7984 */ /* 0x000e640000000800 */
[----:B----4-:R-:W-:Y:S02]  /*0c70*/  FFMA R13, R4, R25, R13 ;  /* 0x00000019040d7223 */ /* 0x010fe4000000000d */
[----:B------:R-:W2:Y:S02]  /*0c80*/  LDS R25, [R2+0x280] ;  /* 0x0002800002197984 */ /* 0x000ea40000000800 */
[----:B-----5:R-:W-:-:S02]  /*0c90*/  FFMA R26, R26, R5, R13 ;  /* 0x000000051a1a7223 */ /* 0x020fc4000000000d */
[----:B------:R-:W3:Y:S02]  /*0ca0*/  LDS R4, [R2+0x2c0] ;  /* 0x0002c00002047984 */ /* 0x000ee40000000800 */
[----:B------:R-:W-:Y:S02]  /*0cb0*/  FFMA R23, R23, R6, R26 ;  /* 0x0000000617177223 */ /* 0x000fe4000000001a */
[----:B------:R-:W-:Y:S04]  /*0cc0*/  LDS R5, [R2+0x300] ;  /* 0x0003000002057984 */ /* 0x000fe80000000800 */
[----:B------:R-:W4:Y:S01]  /*0cd0*/  LDS.128 R12, [R3+0x30] ;  /* 0x00003000030c7984 */ /* 0x000f220000000c00 */
[----:B------:R-:W-:-:S03]  /*0ce0*/  FFMA R23, R24, R7, R23 ;  /* 0x0000000718177223 */ /* 0x000fc60000000017 */
[----:B------:R-:W5:Y:S04]  /*0cf0*/  LDS R24, [R2+0x340] ;  /* 0x0003400002187984 */ /* 0x000f680000000800 */
[----:B------:R-:W5:Y:S04]  /*0d00*/  LDS R7, [R2+0x380] ;  /* 0x0003800002077984 */ /* 0x000f680000000800 */
[----:B------:R-:W5:Y:S01]  /*0d10*/  LDS R6, [R2+0x3c0] ;  /* 0x0003c00002067984 */ /* 0x000f620000000800 */
[----:B0-----:R-:W-:-:S04]  /*0d20*/  FFMA R21, R8, R21, R23 ;  /* 0x0000001508157223 */ /* 0x001fc80000000017 */
[----:B-1----:R-:W-:-:S04]  /*0d30*/  FFMA R28, R28, R9, R21 ;  /* 0x000000091c1c7223 */ /* 0x002fc80000000015 */
[----:B--2---:R-:W-:-:S04]  /*0d40*/  FFMA R25, R25, R10, R28 ;  /* 0x0000000a19197223 */ /* 0x004fc8000000001c */
[----:B---3--:R-:W-:-:S04]  /*0d50*/  FFMA R11, R4, R11, R25 ;  /* 0x0000000b040b7223 */ /* 0x008fc80000000019 */
[----:B----4-:R-:W-:-:S04]  /*0d60*/  FFMA R5, R12, R5, R11 ;  /* 0x000000050c057223 */ /* 0x010fc8000000000b */
[----:B-----5:R-:W-:-:S04]  /*0d70*/  FFMA R24, R24, R13, R5 ;  /* 0x0000000d18187223 */ /* 0x020fc80000000005 */
[----:B------:R-:W-:-:S04]  /*0d80*/  FFMA R7, R7, R14, R24 ;  /* 0x0000000e07077223 */ /* 0x000fc80000000018 */
[----:B------:R-:W-:Y:S01]  /*0d90*/  FFMA R21, R6, R15, R7 ;  /* 0x0000000f06157223 */ /* 0x000fe20000000007 */
[----:B------:R-:W-:Y:S06]  /*0da0*/  BAR.SYNC.DEFER_BLOCKING 0x0 ;  /* 0x0000000000007b1d */ /* 0x000fec0000010000 */
.L_x_0:
[----:B------:R-:W0:Y:S01]  /*0db0*/  S2UR UR6, SR_CgaCtaId ;  /* 0x00000000000679c3 */ /* 0x000e220000008800 */
[----:B------:R-:W-:Y:S01]  /*0dc0*/  UMOV UR5, 0x400 ;  /* 0x0000040000057882 */ /* 0x000fe20000000000 */
[----:B------:R-:W1:Y:S01]  /*0dd0*/  LDCU.64 UR8, c[0x0][0x3b0] ;  /* 0x00007600ff0877ac */ /* 0x000e620008000a00 */
[----:B------:R-:W-:Y:S02]  /*0de0*/  ISETP.GT.U32.AND P2, PT, R22, 0x1f, PT ;  /* 0x0000001f1600780c */ /* 0x000fe40003f44070 */
[----:B------:R-:W-:Y:S01]  /*0df0*/  PLOP3.LUT P0, PT, PT, PT, PT, 0x8, 0x80 ;  /* 0x000000000080781c */ /* 0x000fe20003f0e170 */
[----:B------:R-:W-:Y:S01]  /*0e00*/  UIADD3 UR4, UPT, UPT, UR5, 0x800, URZ ;  /* 0x0000080005047890 */ /* 0x000fe2000fffe0ff */
[----:B-1----:R-:W-:-:S03]  /*0e10*/  ISETP.GE.AND P1, PT, R0, UR9, PT ;  /* 0x0000000900007c0c */ /* 0x002fc6000bf26270 */
[----:B0-----:R-:W-:Y:S01]  /*0e20*/  ULEA UR4, UR6, UR4, 0x18 ;  /* 0x0000000406047291 */ /* 0x001fe2000f8ec0ff */
[----:B------:R-:W-:-:S05]  /*0e30*/  ISETP.LT.AND P1, PT, R17, UR8, !P1 ;  /* 0x0000000811007c0c */ /* 0x000fca000cf21270 */
[----:B------:R-:W-:Y:S01]  /*0e40*/  LEA R5, R19, UR4, 0x6 ;  /* 0x0000000413057c11 */ /* 0x000fe2000f8e30ff */
[----:B------:R-:W-:-:S03]  /*0e50*/  UIADD3 UR4, UPT, UPT, UR5, 0xc00, URZ ;  /* 0x00000c0005047890 */ /* 0x000fc6000fffe0ff */
[----:B------:R-:W-:Y:S01]  /*0e60*/  LEA R12, R22, R5, 0x2 ;  /* 0x00000005160c7211 */ /* 0x000fe200078e10ff */
[----:B------:R-:W-:-:S04]  /*0e70*/  ULEA UR4, UR6, UR4, 0x18 ;  /* 0x0000000406047291 */ /* 0x000fc8000f8ec0ff */
[----:B------:R0:W-:Y:S02]  /*0e80*/  STS [R12], R21 ;  /* 0x000000150c007388 */ /* 0x0001e40000000800 */
[----:B------:R-:W-:Y:S01]  /*0e90*/  LEA R6, R19, UR4, 0x2 ;  /* 0x0000000413067c11 */ /* 0x000fe2000f8e10ff */
[----:B------:R-:W-:Y:S06]  /*0ea0*/  BAR.SYNC.DEFER_BLOCKING 0x0 ;  /* 0x0000000000007b1d */ /* 0x000fec0000010000 */
[----:B------:R-:W-:Y:S05]  /*0eb0*/  @P2 BRA `(.L_x_3) ;  /* 0x00000000007c2947 */ /* 0x000fea0003800000 */
[----:B------:R-:W-:Y:S01]  /*0ec0*/  UMOV UR4, 0xffffffff ;  /* 0xffffffff00047882 */ /* 0x000fe20000000000 */
[----:B------:R-:W-:Y:S02]  /*0ed0*/  FSEL R4, R21, RZ, P1 ;  /* 0x000000ff15047208 */ /* 0x000fe40000800000 */
[----:B------:R-:W-:Y:S05]  /*0ee0*/  BRA.DIV UR4, `(.L_x_4) ;  /* 0x00000016041c7947 */ /* 0x000fea000b800000 */
[----:B------:R-:W1:Y:S02]  /*0ef0*/  SHFL.DOWN PT, R5, R4, 0x10, 0x1f ;  /* 0x0a001f0004057f89 */ /* 0x000e6400000e0000 */
[----:B-1----:R-:W-:-:S05]  /*0f00*/  FADD R5, R4, R5 ;  /* 0x0000000504057221 */ /* 0x002fca0000000000 */
[----:B------:R-:W1:Y:S02]  /*0f10*/  SHFL.DOWN PT, R8, R5, 0x8, 0x1f ;  /* 0x09001f0005087f89 */ /* 0x000e6400000e0000 */
[----:B-1----:R-:W-:-:S05]  /*0f20*/  FADD R8, R5, R8 ;  /* 0x0000000805087221 */ /* 0x002fca0000000000 */
[----:B------:R-:W1:Y:S02]  /*0f30*/  SHFL.DOWN PT, R7, R8, 0x4, 0x1f ;  /* 0x08801f0008077f89 */ /* 0x000e6400000e0000 */
[----:B-1----:R-:W-:-:S05]  /*0f40*/  FADD R7, R8, R7 ;  /* 0x0000000708077221 */ /* 0x002fca0000000000 */
[----:B------:R-:W1:Y:S02]  /*0f50*/  SHFL.DOWN PT, R10, R7, 0x2, 0x1f ;  /* 0x08401f00070a7f89 */ /* 0x000e6400000e0000 */
[----:B-1----:R-:W-:-:S05]  /*0f60*/  FADD R10, R7, R10 ;  /* 0x0000000a070a7221 */ /* 0x002fca0000000000 */
[----:B------:R1:W2:Y:S02]  /*0f70*/  SHFL.DOWN PT, R9, R10, 0x1, 0x1f ;  /* 0x08201f000a097f89 */ /* 0x0002a400000e0000 */
.L_x_29:
[----:B------:R-:W-:Y:S01]  /*0f80*/  ISETP.NE.AND P2, PT, R22, RZ, PT ;  /* 0x000000ff1600720c */ /* 0x000fe20003f45270 */
[----:B--2---:R-:W-:-:S12]  /*0f90*/  FADD R4, R10, R9 ;  /* 0x000000090a047221 */ /* 0x004fd80000000000 */
[----:B------:R-:W-:Y:S05]  /*0fa0*/  @P2 BRA `(.L_x_3) ;  /* 0x0000000000402947 */ /* 0x000fea0003800000 */
[----:B------:R-:W-:Y:S01]  /*0fb0*/  I2FP.F32.S32 R5, UR9 ;  /* 0x0000000900057c45 */ /* 0x000fe20008201400 */
[----:B------:R-:W-:Y:S03]  /*0fc0*/  BSSY.RECONVERGENT B0, `(.L_x_5) ;  /* 0x000000c000007945 */ /* 0x000fe60003800200 */
[----:B------:R-:W2:Y:S08]  /*0fd0*/  MUFU.RCP R8, R5 ;  /* 0x0000000500087308 */ /* 0x000eb00000001000 */
[----:B------:R-:W3:Y:S01]  /*0fe0*/  FCHK P0, R4, R5 ;  /* 0x0000000504007302 */ /* 0x000ee20000000000 */
[----:B--2---:R-:W-:-:S04]  /*0ff0*/  FFMA R7, -R5, R8, 1 ;  /* 0x3f80000005077423 */ /* 0x004fc80000000108 */
[----:B------:R-:W-:-:S04]  /*1000*/  FFMA R7, R8, R7, R8 ;  /* 0x0000000708077223 */ /* 0x000fc80000000008 */
[----:B------:R-:W-:-:S04]  /*1010*/  FFMA R8, R4, R7, RZ ;  /* 0x0000000704087223 */ /* 0x000fc800000000ff */
[----:B------:R-:W-:-:S04]  /*1020*/  FFMA R9, -R5, R8, R4 ;  /* 0x0000000805097223 */ /* 0x000fc80000000104 */
[----:B------:R-:W-:Y:S01]  /*1030*/  FFMA R7, R7, R9, R8 ;  /* 0x0000000907077223 */ /* 0x000fe20000000008 */
[----:B---3--:R-:W-:Y:S06]  /*1040*/  @!P0 BRA `(.L_x_6) ;  /* 0x00000000000c8947 */ /* 0x008fec0003800000 */
[----:B------:R-:W-:-:S07]  /*1050*/  MOV R8, 0x1070 ;  /* 0x0000107000087802 */ /* 0x000fce0000000f00 */
[----:B01----:R-:W-:Y:S05]  /*1060*/  CALL.REL.NOINC `($__internal_1_$__cuda_sm3x_div_rn_noftz_f32_slowpath) ;  /* 0x00000018003c7944 */ /* 0x003fea0003c00000 */
[----:B------:R-:W-:-:S07]  /*1070*/  MOV R7, R9 ;  /* 0x0000000900077202 */ /* 0x000fce0000000f00 */
.L_x_6:
[----:B------:R-:W-:Y:S05]  /*1080*/  BSYNC.RECONVERGENT B0 ;  /* 0x0000000000007941 */ /* 0x000fea0003800200 */
.L_x_5:
[----:B------:R2:W-:Y:S01]  /*1090*/  STS [R6], R7 ;  /* 0x0000000706007388 */ /* 0x0005e20000000800 */
[----:B------:R-:W-:-:S13]  /*10a0*/  PLOP3.LUT P0, PT, PT, PT, PT, 0x80, 0x8 ;  /* 0x000000000008781c */ /* 0x000fda0003f0f070 */
.L_x_3:
[----:B------:R-:W-:Y:S05]  /*10b0*/  WARPSYNC.ALL ;  /* 0x0000000000007948 */ /* 0x000fea0003800000 */
[----:B------:R-:W-:Y:S01]  /*10c0*/  BAR.SYNC.DEFER_BLOCKING 0x0 ;  /* 0x0000000000007b1d */ /* 0x000fe20000010000 */
[----:B------:R-:W-:-:S05]  /*10d0*/  ISETP.GT.U32.AND P2, PT, R22, 0x1f, PT ;  /* 0x0000001f1600780c */ /* 0x000fca0003f44070 */
[----:B------:R-:W-:Y:S01]  /*10e0*/  BSSY B0, `(.L_x_7) ;  /* 0x0000012000007945 */ /* 0x000fe20003800000 */
[----:B--2---:R-:W0:Y:S02]  /*10f0*/  LDS R6, [R6] ;  /* 0x0000000006067984 */ /* 0x004e240000000800 */
[----:B0-----:R-:W-:-:S05]  /*1100*/  FADD R21, -R6, R21 ;  /* 0x0000001506157221 */ /* 0x001fca0000000100 */
[----:B------:R-:W-:-:S05]  /*1110*/  FSEL R21, R21, RZ, P1 ;  /* 0x000000ff15157208 */ /* 0x000fca0000800000 */
[----:B------:R-:W-:Y:S01]  /*1120*/  FMUL R21, R21, R21 ;  /* 0x0000001515157220 */ /* 0x000fe20000400000 */
[----:B------:R-:W-:Y:S06]  /*1130*/  @P2 BRA `(.L_x_8) ;  /* 0x0000000000302947 */ /* 0x000fec0003800000 */
[----:B------:R-:W-:-:S03]  /*1140*/  UMOV UR4, 0xffffffff ;  /* 0xffffffff00047882 */ /* 0x000fc60000000000 */
[----:B------:R-:W-:Y:S05]  /*1150*/  BRA.DIV UR4, `(.L_x_9) ;  /* 0x0000001604107947 */ /* 0x000fea000b800000 */
[----:B------:R-:W0:Y:S02]  /*1160*/  SHFL.DOWN PT, R4, R21, 0x10, 0x1f ;  /* 0x0a001f0015047f89 */ /* 0x000e2400000e0000 */
[----:B0-----:R-:W-:-:S05]  /*1170*/  FADD R4, R21, R4 ;  /* 0x0000000415047221 */ /* 0x001fca0000000000 */
[----:B------:R-:W0:Y:S02]  /*1180*/  SHFL.DOWN PT, R5, R4, 0x8, 0x1f ;  /* 0x09001f0004057f89 */ /* 0x000e2400000e0000 */
[----:B0-----:R-:W-:-:S05]  /*1190*/  FADD R5, R4, R5 ;  /* 0x0000000504057221 */ /* 0x001fca0000000000 */
[----:B------:R-:W0:Y:S02]  /*11a0*/  SHFL.DOWN PT, R8, R5, 0x4, 0x1f ;  /* 0x08801f0005087f89 */ /* 0x000e2400000e0000 */
[----:B0-----:R-:W-:-:S05]  /*11b0*/  FADD R8, R5, R8 ;  /* 0x0000000805087221 */ /* 0x001fca0000000000 */
[----:B------:R-:W0:Y:S02]  /*11c0*/  SHFL.DOWN PT, R7, R8, 0x2, 0x1f ;  /* 0x08401f0008077f89 */ /* 0x000e2400000e0000 */
[----:B0-----:R-:W-:-:S05]  /*11d0*/  FADD R7, R8, R7 ;  /* 0x0000000708077221 */ /* 0x001fca0000000000 */
[----:B-1----:R0:W1:Y:S02]  /*11e0*/  SHFL.DOWN PT, R10, R7, 0x1, 0x1f ;  /* 0x08201f00070a7f89 */ /* 0x00206400000e0000 */
.L_x_35:
[----:B-1----:R-:W-:-:S07]  /*11f0*/  FADD R21, R7, R10 ;  /* 0x0000000a07157221 */ /* 0x002fce0000000000 */
.L_x_8:
[----:B------:R-:W-:Y:S05]  /*1200*/  BSYNC B0 ;  /* 0x0000000000007941 */ /* 0x000fea0003800000 */
.L_x_7:
[----:B------:R-:W2:Y:S01]  /*1210*/  S2UR UR5, SR_CgaCtaId ;  /* 0x00000000000579c3 */ /* 0x000ea20000008800 */
[----:B------:R-:W-:Y:S02]  /*1220*/  UMOV UR4, 0x400 ;  /* 0x0000040000047882 */ /* 0x000fe40000000000 */
[----:B------:R-:W-:-:S04]  /*1230*/  UIADD3 UR4, UPT, UPT, UR4, 0xc40, URZ ;  /* 0x00000c4004047890 */ /* 0x000fc8000fffe0ff */
[----:B--2---:R-:W-:-:S06]  /*1240*/  ULEA UR4, UR5, UR4, 0x18 ;  /* 0x0000000405047291 */ /* 0x004fcc000f8ec0ff */
[----:B0-----:R-:W-:Y:S01]  /*1250*/  LEA R7, R19, UR4, 0x2 ;  /* 0x0000000413077c11 */ /* 0x001fe2000f8e10ff */
[----:B------:R-:W-:Y:S06]  /*1260*/  @!P0 BRA `(.L_x_10) ;  /* 0x0000000000488947 */ /* 0x000fec0003800000 */
[----:B------:R-:W1:Y:S01]  /*1270*/  LDCU UR4, c[0x0][0x3b4] ;  /* 0x00007680ff0477ac */ /* 0x000e620008000800 */
[----:B------:R-:W-:Y:S01]  /*1280*/  BSSY.RECONVERGENT B0, `(.L_x_11) ;  /* 0x000000f000007945 */ /* 0x000fe20003800200 */
[----:B-1----:R-:W-:-:S04]  /*1290*/  I2FP.F32.S32 R10, UR4 ;  /* 0x00000004000a7c45 */ /* 0x002fc80008201400 */
[----:B------:R-:W0:Y:S08]  /*12a0*/  MUFU.RCP R5, R10 ;  /* 0x0000000a00057308 */ /* 0x000e300000001000 */
[----:B------:R-:W1:Y:S01]  /*12b0*/  FCHK P0, R21, R10 ;  /* 0x0000000a15007302 */ /* 0x000e620000000000 */
[----:B0-----:R-:W-:-:S04]  /*12c0*/  FFMA R4, -R10, R5, 1 ;  /* 0x3f8000000a047423 */ /* 0x001fc80000000105 */
[----:B------:R-:W-:-:S04]  /*12d0*/  FFMA R4, R5, R4, R5 ;  /* 0x0000000405047223 */ /* 0x000fc80000000005 */
[----:B------:R-:W-:-:S04]  /*12e0*/  FFMA R5, R4, R21, RZ ;  /* 0x0000001504057223 */ /* 0x000fc800000000ff */
[----:B------:R-:W-:-:S04]  /*12f0*/  FFMA R8, -R10, R5, R21 ;  /* 0x000000050a087223 */ /* 0x000fc80000000115 */
[----:B------:R-:W-:Y:S01]  /*1300*/  FFMA R4, R4, R8, R5 ;  /* 0x0000000804047223 */ /* 0x000fe20000000005 */
[----:B-1----:R-:W-:Y:S06]  /*1310*/  @!P0 BRA `(.L_x_12) ;  /* 0x0000000000148947 */ /* 0x002fec0003800000 */
[----:B------:R-:W-:Y:S02]  /*1320*/  MOV R4, R21 ;  /* 0x0000001500047202 */ /* 0x000fe40000000f00 */
[----:B------:R-:W-:Y:S02]  /*1330*/  MOV R5, R10 ;  /* 0x0000000a00057202 */ /* 0x000fe40000000f00 */
[----:B------:R-:W-:-:S07]  /*1340*/  MOV R8, 0x1360 ;  /* 0x0000136000087802 */ /* 0x000fce0000000f00 */
[----:B------:R-:W-:Y:S05]  /*1350*/  CALL.REL.NOINC `($__internal_1_$__cuda_sm3x_div_rn_noftz_f32_slowpath) ;  /* 0x0000001400807944 */ /* 0x000fea0003c00000 */
[----:B------:R-:W-:-:S07]  /*1360*/  MOV R4, R9 ;  /* 0x0000000900047202 */ /* 0x000fce0000000f00 */
.L_x_12:
[----:B------:R-:W-:Y:S05]  /*1370*/  BSYNC.RECONVERGENT B0 ;  /* 0x0000000000007941 */ /* 0x000fea0003800200 */
.L_x_11:
[----:B------:R0:W-:Y:S02]  /*1380*/  STS [R7], R4 ;  /* 0x0000000407007388 */ /* 0x0001e40000000800 */
.L_x_10:
[----:B------:R-:W-:Y:S05]  /*1390*/  WARPSYNC.ALL ;  /* 0x0000000000007948 */ /* 0x000fea0003800000 */
[----:B------:R-:W-:Y:S06]  /*13a0*/  BAR.SYNC.DEFER_BLOCKING 0x0 ;  /* 0x0000000000007b1d */ /* 0x000fec0000010000 */
[----:B------:R-:W-:Y:S04]  /*13b0*/  BSSY.RECONVERGENT B0, `(.L_x_13) ;  /* 0x0000031000007945 */ /* 0x000fe80003800200 */
[----:B------:R-:W-:Y:S05]  /*13c0*/  @!P1 BRA `(.L_x_14) ;  /* 0x0000000000bc9947 */ /* 0x000fea0003800000 */
[----:B0-----:R-:W0:Y:S01]  /*13d0*/  LDS R7, [R7] ;  /* 0x0000000007077984 */ /* 0x001e220000000800 */
[----:B------:R-:W-:Y:S01]  /*13e0*/  BSSY.RECONVERGENT B1, `(.L_x_15) ;  /* 0x000000e000017945 */ /* 0x000fe20003800200 */
[----:B0-----:R-:W-:-:S04]  /*13f0*/  FADD R4, R7, 9.9999997473787516356e-06 ;  /* 0x3727c5ac07047421 */ /* 0x001fc80000000000 */
[----:B------:R-:W-:Y:S01]  /*1400*/  VIADD R8, R4, 0xf3000000 ;  /* 0xf300000004087836 */ /* 0x000fe20000000000 */
[----:B------:R0:W2:Y:S04]  /*1410*/  MUFU.RSQ R5, R4 ;  /* 0x0000000400057308 */ /* 0x0000a80000001400 */
[----:B------:R-:W-:-:S13]  /*1420*/  ISETP.GT.U32.AND P0, PT, R8, 0x727fffff, PT ;  /* 0x727fffff0800780c */ /* 0x000fda0003f04070 */
[----:B0-2---:R-:W-:Y:S05]  /*1430*/  @!P0 BRA `(.L_x_16) ;  /* 0x0000000000108947 */ /* 0x005fea0003800000 */
[----:B------:R-:W-:-:S07]  /*1440*/  MOV R11, 0x1460 ;  /* 0x00001460000b7802 */ /* 0x000fce0000000f00 */
[----:B-1----:R-:W-:Y:S05]  /*1450*/  CALL.REL.NOINC `($__internal_0_$__cuda_sm20_sqrt_rn_f32_slowpath) ;  /* 0x0000001000e47944 */ /* 0x002fea0003c00000 */
[----:B------:R-:W-:Y:S01]  /*1460*/  MOV R5, R7 ;  /* 0x0000000700057202 */ /* 0x000fe20000000f00 */
[----:B------:R-:W-:Y:S06]  /*1470*/  BRA `(.L_x_17) ;  /* 0x0000000000107947 */ /* 0x000fec0003800000 */
.L_x_16:
[----:B------:R-:W-:Y:S01]  /*1480*/  FMUL.FTZ R7, R4, R5 ;  /* 0x0000000504077220 */ /* 0x000fe20000410000 */
[----:B------:R-:W-:-:S03]  /*1490*/  FMUL.FTZ R5, R5, 0.5 ;  /* 0x3f00000005057820 */ /* 0x000fc60000410000 */
[----:B------:R-:W-:-:S04]  /*14a0*/  FFMA R4, -R7, R7, R4 ;  /* 0x0000000707047223 */ /* 0x000fc80000000104 */
[----:B------:R-:W-:-:S07]  /*14b0*/  FFMA R5, R4, R5, R7 ;  /* 0x0000000504057223 */ /* 0x000fce0000000007 */
.L_x_17:
[----:B------:R-:W-:Y:S05]  /*14c0*/  BSYNC.RECONVERGENT B1 ;  /* 0x0000000000017941 */ /* 0x000fea0003800200 */
.L_x_15:
[----:B------:R-:W0:Y:S01]  /*14d0*/  LDS R7, [R12] ;  /* 0x000000000c077984 */ /* 0x000e220000000800 */
[----:B------:R-:W2:Y:S01]  /*14e0*/  MUFU.RCP R8, R5 ;  /* 0x0000000500087308 */ /* 0x000ea20000001000 */
[----:B------:R-:W-:Y:S01]  /*14f0*/  BSSY.RECONVERGENT B1, `(.L_x_18) ;  /* 0x000000c000017945 */ /* 0x000fe20003800200 */
[----:B--2---:R-:W-:-:S04]  /*1500*/  FFMA R9, R8, -R5, 1 ;  /* 0x3f80000008097423 */ /* 0x004fc80000000805 */
[----:B------:R-:W-:Y:S01]  /*1510*/  FFMA R9, R8, R9, R8 ;  /* 0x0000000908097223 */ /* 0x000fe20000000008 */
[----:B0-----:R-:W-:-:S04]  /*1520*/  FADD R4, -R6, R7 ;  /* 0x0000000706047221 */ /* 0x001fc80000000100 */
[----:B------:R-:W0:Y:S01]  /*1530*/  FCHK P0, R4, R5 ;  /* 0x0000000504007302 */ /* 0x000e220000000000 */
[----:B------:R-:W-:-:S04]  /*1540*/  FFMA R6, R4, R9, RZ ;  /* 0x0000000904067223 */ /* 0x000fc800000000ff */
[----:B------:R-:W-:-:S04]  /*1550*/  FFMA R7, R6, -R5, R4 ;  /* 0x8000000506077223 */ /* 0x000fc80000000004 */
[----:B------:R-:W-:Y:S01]  /*1560*/  FFMA R6, R9, R7, R6 ;  /* 0x0000000709067223 */ /* 0x000fe20000000006 */
[----:B0-----:R-:W-:Y:S06]  /*1570*/  @!P0 BRA `(.L_x_19) ;  /* 0x00000000000c8947 */ /* 0x001fec0003800000 */
[----:B------:R-:W-:-:S07]  /*1580*/  MOV R8, 0x15a0 ;  /* 0x000015a000087802 */ /* 0x000fce0000000f00 */
[----:B-1----:R-:W-:Y:S05]  /*1590*/  CALL.REL.NOINC `($__internal_1_$__cuda_sm3x_div_rn_noftz_f32_slowpath) ;  /* 0x0000001000f07944 */ /* 0x002fea0003c00000 */
[----:B------:R-:W-:-:S07]  /*15a0*/  MOV R6, R9 ;  /* 0x0000000900067202 */ /* 0x000fce0000000f00 */
.L_x_19:
[----:B------:R-:W-:Y:S05]  /*15b0*/  BSYNC.RECONVERGENT B1 ;  /* 0x0000000000017941 */ /* 0x000fea0003800200 */
.L_x_18:
[----:B------:R-:W0:Y:S01]  /*15c0*/  LDCU.64 UR4, c[0x0][0x3a0] ;  /* 0x00007400ff0477ac */ /* 0x000e220008000a00 */
[----:B------:R-:W-:Y:S01]  /*15d0*/  MOV R9, R6 ;  /* 0x0000000600097202 */ /* 0x000fe20000000f00 */
[----:B------:R-:W2:Y:S01]  /*15e0*/  LDCU.64 UR6, c[0x0][0x398] ;  /* 0x00007300ff0677ac */ /* 0x000ea20008000a00 */
[----:B0-----:R-:W-:Y:S02]  /*15f0*/  UISETP.NE.U32.AND UP1, UPT, UR4, URZ, UPT ;  /* 0x000000ff0400728c */ /* 0x001fe4000bf25070 */
[----:B--2---:R-:W-:Y:S02]  /*1600*/  UISETP.EQ.U32.AND UP0, UPT, UR6, URZ, UPT ;  /* 0x000000ff0600728c */ /* 0x004fe4000bf02070 */
[----:B------:R-:W-:-:S04]  /*1610*/  UISETP.NE.AND.EX UP1, UPT, UR5, URZ, UPT, UP1 ;  /* 0x000000ff0500728c */ /* 0x000fc8000bf25310 */
[----:B------:R-:W-:-:S09]  /*1620*/  UISETP.EQ.OR.EX UP0, UPT, UR7, URZ, !UP1, UP0 ;  /* 0x000000ff0700728c */ /* 0x000fd2000cf02700 */
[----:B------:R-:W-:Y:S05]  /*1630*/  BRA.U UP0, `(.L_x_20) ;  /* 0x00000001001c7547 */ /* 0x000fea000b800000 */
[----:B------:R-:W0:Y:S08]  /*1640*/  LDC.64 R4, c[0x0][0x398] ;  /* 0x0000e600ff047b82 */ /* 0x000e300000000a00 */
[----:B------:R-:W2:Y:S01]  /*1650*/  LDC.64 R6, c[0x0][0x3a0] ;  /* 0x0000e800ff067b82 */ /* 0x000ea20000000a00 */
[----:B0-----:R-:W-:-:S06]  /*1660*/  IMAD.WIDE R4, R0, 0x4, R4 ;  /* 0x0000000400047825 */ /* 0x001fcc00078e0204 */
[----:B------:R-:W3:Y:S01]  /*1670*/  LDG.E R4, desc[UR10][R4.64] ;  /* 0x0000000a04047981 */ /* 0x000ee2000c1e1900 */
[----:B--2---:R-:W-:-:S06]  /*1680*/  IMAD.WIDE R6, R0, 0x4, R6 ;  /* 0x0000000400067825 */ /* 0x004fcc00078e0206 */
[----:B------:R-:W3:Y:S02]  /*1690*/  LDG.E R6, desc[UR10][R6.64] ;  /* 0x0000000a06067981 */ /* 0x000ee4000c1e1900 */
[----:B---3--:R-:W-:-:S07]  /*16a0*/  FFMA R9, R9, R4, R6 ;  /* 0x0000000409097223 */ /* 0x008fce0000000006 */
.L_x_20:
[----:B------:R2:W-:Y:S02]  /*16b0*/  STS [R12], R9 ;  /* 0x000000090c007388 */ /* 0x0005e40000000800 */
.L_x_14:
[----:B------:R-:W-:Y:S05]  /*16c0*/  BSYNC.RECONVERGENT B0 ;  /* 0x0000000000007941 */ /* 0x000fea0003800200 */
.L_x_13:
[----:B------:R-:W3:Y:S01]  /*16d0*/  LDCU UR9, c[0x0][0x3b4] ;  /* 0x00007680ff0977ac */ /* 0x000ee20008000800 */
[----:B------:R-:W-:Y:S01]  /*16e0*/  HFMA2 R21, -RZ, RZ, 0, 0 ;  /* 0x00000000ff157431 */ /* 0x000fe200000001ff */
[----:B---3--:R-:W-:Y:S01]  /*16f0*/  UISETP.GE.AND UP0, UPT, UR9, 0x1, UPT ;  /* 0x000000010900788c */ /* 0x008fe2000bf06270 */
[----:B------:R-:W-:Y:S08]  /*1700*/  BAR.SYNC.DEFER_BLOCKING 0x0 ;  /* 0x0000000000007b1d */ /* 0x000ff00000010000 */
[----:B------:R-:W-:Y:S05]  /*1710*/  BRA.U !UP0, `(.L_x_21) ;  /* 0x0000000908e87547 */ /* 0x000fea000b800000 */
[----:B------:R-:W-:Y:S01]  /*1720*/  UISETP.GE.U32.AND UP0, UPT, UR9, 0x11, UPT ;  /* 0x000000110900788c */ /* 0x000fe2000bf06070 */
[----:B------:R-:W-:Y:S01]  /*1730*/  MOV R21, RZ ;  /* 0x000000ff00157202 */ /* 0x000fe20000000f00 */
[----:B------:R-:W-:Y:S01]  /*1740*/  UIADD3 UR12, UPT, UPT, UR9, -0x1, URZ ;  /* 0xffffffff090c7890 */ /* 0x000fe2000fffe0ff */
[----:B------:R-:W-:-:S06]  /*1750*/  UMOV UR4, URZ ;  /* 0x000000ff00047c82 */ /* 0x000fcc0008000000 */
[----:B------:R-:W-:Y:S05]  /*1760*/  BRA.U !UP0, `(.L_x_22) ;  /* 0x0000000508f87547 */ /* 0x000fea000b800000 */
[----:B------:R-:W3:Y:S01]  /*1770*/  LDCU UR7, c[0x0][0x3bc] ;  /* 0x00007780ff0777ac */ /* 0x000ee20008000800 */
[----:B------:R-:W4:Y:S01]  /*1780*/  LDC R13, c[0x0][0x3bc] ;  /* 0x0000ef00ff0d7b82 */ /* 0x000f220000000800 */
[----:B------:R-:W-:Y:S01]  /*1790*/  IADD3 R5, PT, PT, R19, 0x10, RZ ;  /* 0x0000001013057810 */ /* 0x000fe20007ffe0ff */
[----:B------:R-:W-:Y:S01]  /*17a0*/  HFMA2 R21, -RZ, RZ, 0, 0 ;  /* 0x00000000ff157431 */ /* 0x000fe200000001ff */
[----:B------:R-:W-:Y:S01]  /*17b0*/  ULEA.HI UR5, UR12, 0x1, URZ, 0x1c ;  /* 0x000000010c057891 */ /* 0x000fe2000f8fe0ff */
[----:B------:R-:W-:Y:S01]  /*17c0*/  IADD3 R15, PT, PT, -R16, RZ, RZ ;  /* 0x000000ff100f7210 */ /* 0x000fe20007ffe1ff */
[----:B------:R-:W-:Y:S01]  /*17d0*/  IMAD.MOV.U32 R14, RZ, RZ, R19 ;  /* 0x000000ffff0e7224 */ /* 0x000fe200078e0013 */
[----:B------:R-:W1:Y:S01]  /*17e0*/  LDCU UR9, c[0x0][0x3b4] ;  /* 0x00007680ff0977ac */ /* 0x000e620008000800 */
[----:B------:R-:W-:Y:S01]  /*17f0*/  ULOP3.LUT UR6, UR5, 0x1ffffffe, URZ, 0xc0, !UPT ;  /* 0x1ffffffe05067892 */ /* 0x000fe2000f8ec0ff */
[----:B------:R-:W-:Y:S02]  /*1800*/  UMOV UR4, URZ ;  /* 0x000000ff00047c82 */ /* 0x000fe40008000000 */
[----:B------:R-:W-:Y:S01]  /*1810*/  UMOV UR5, URZ ;  /* 0x000000ff00057c82 */ /* 0x000fe20008000000 */
[----:B---3--:R-:W-:-:S02]  /*1820*/  IMAD R5, R5, UR7, R22 ;  /* 0x0000000705057c24 */ /* 0x008fc4000f8e0216 */
[----:B0-----:R-:W-:Y:S01]  /*1830*/  IMAD R7, R19, UR7, R22 ;  /* 0x0000000713077c24 */ /* 0x001fe2000f8e0216 */
[----:B------:R-:W-:Y:S02]  /*1840*/  UMOV UR7, 0x10 ;  /* 0x0000001000077882 */ /* 0x000fe40000000000 */
[C---:B------:R-:W-:Y:S02]  /*1850*/  LEA R24, R16.reuse, R5, 0x4 ;  /* 0x0000000510187211 */ /* 0x040fe400078e20ff */
[----:B-1----:R-:W-:-:S07]  /*1860*/  LEA R22, R16, R7, 0x4 ;  /* 0x0000000710167211 */ /* 0x002fce00078e20ff */
.L_x_23:
[----:B----4-:R-:W-:Y:S02]  /*1870*/  ISETP.GE.AND P0, PT, R0, R13, PT ;  /* 0x0000000d0000720c */ /* 0x010fe40003f06270 */
[----:B------:R-:W-:Y:S02]  /*1880*/  MOV R25, RZ ;  /* 0x000000ff00197202 */ /* 0x000fe40000000f00 */
[----:B------:R-:W-:-:S13]  /*1890*/  ISETP.GE.U32.OR P1, PT, R14, UR9, P0 ;  /* 0x000000090e007c0c */ /* 0x000fda0008726470 */
[----:B------:R-:W0:Y:S02]  /*18a0*/  @!P1 LDC.64 R4, c[0x0][0x390] ;  /* 0x0000e400ff049b82 */ /* 0x000e240000000a00 */
[----:B0-----:R-:W-:-:S05]  /*18b0*/  @!P1 IMAD.WIDE.U32 R4, R22, 0x4, R4 ;  /* 0x0000000416049825 */ /* 0x001fca00078e0004 */
[----:B------:R-:W3:Y:S01]  /*18c0*/  @!P1 LDG.E R25, desc[UR10][R4.64] ;  /* 0x0000000a04199981 */ /* 0x000ee2000c1e1900 */
[----:B------:R-:W-:Y:S02]  /*18d0*/  ISETP.NE.AND P1, PT, R15, RZ, PT ;  /* 0x000000ff0f00720c */ /* 0x000fe40003f25270 */
[----:B------:R-:W-:-:S11]  /*18e0*/  MOV R7, RZ ;  /* 0x000000ff00077202 */ /* 0x000fd60000000f00 */
[----:B------:R-:W0:Y:S04]  /*18f0*/  @!P1 LDS R7, [R12] ;  /* 0x000000000c079984 */ /* 0x000e280000000800 */
[----:B0-----:R-:W-:Y:S04]  /*1900*/  STS [R20], R7 ;  /* 0x0000000714007388 */ /* 0x001fe80000000800 */
[----:B---3--:R-:W-:Y:S01]  /*1910*/  STS [R18], R25 ;  /* 0x0000001912007388 */ /* 0x008fe20000000800 */
[----:B------:R-:W-:Y:S06]  /*1920*/  BAR.SYNC.DEFER_BLOCKING 0x0 ;  /* 0x0000000000007b1d */ /* 0x000fec0000010000 */
[----:B------:R-:W-:Y:S04]  /*1930*/  LDS R6, [R2] ;  /* 0x0000000002067984 */ /* 0x000fe80000000800 */
[----:B--2---:R-:W0:Y:S04]  /*1940*/  LDS.128 R8, [R3] ;  /* 0x0000000003087984 */ /* 0x004e280000000c00 */
[----:B------:R-:W1:Y:S04]  /*1950*/  LDS R27, [R2+0x40] ;  /* 0x00004000021b7984 */ /* 0x000e680000000800 */
[----:B------:R-:W2:Y:S04]  /*1960*/  LDS R23, [R2+0x80] ;  /* 0x0000800002177984 */ /* 0x000ea80000000800 */
[----:B------:R-:W-:Y:S01]  /*1970*/  LDS R28, [R2+0x140] ;  /* 0x00014000021c7984 */ /* 0x000fe20000000800 */
[----:B0-----:R-:W-:-:S03]  /*1980*/  FFMA R6, R8, R6, R21 ;  /* 0x0000000608067223 */ /* 0x001fc60000000015 */
[----:B------:R-:W0:Y:S01]  /*1990*/  LDS R8, [R2+0xc0] ;  /* 0x0000c00002087984 */ /* 0x000e220000000800 */
[----:B-1----:R-:W-:-:S03]  /*19a0*/  FFMA R26, R27, R9, R6 ;  /* 0x000000091b1a7223 */ /* 0x002fc60000000006 */
[----:B------:R-:W-:Y:S01]  /*19b0*/  LDS R9, [R2+0x100] ;  /* 0x0001000002097984 */ /* 0x000fe20000000800 */
[----:B--2---:R-:W-:-:S03]  /*19c0*/  FFMA R23, R23, R10, R26 ;  /* 0x0000000a17177223 */ /* 0x004fc6000000001a */
[----:B------:R-:W1:Y:S04]  /*19d0*/  LDS.128 R4, [R3+0x10] ;  /* 0x0000100003047984 */ /* 0x000e680000000c00 */
[----:B------:R-:W2:Y:S04]  /*19e0*/  LDS R21, [R2+0x180] ;  /* 0x0001800002157984 */ /* 0x000ea80000000800 */
[----:B------:R-:W3:Y:S04]  /*19f0*/  LDS R26, [R2+0x1c0] ;  /* 0x0001c000021a7984 */ /* 0x000ee80000000800 */
[----:B------:R-:W-:Y:S01]  /*1a00*/  LDS R27, [R2+0x340] ;  /* 0x00034000021b7984 */ /* 0x000fe20000000800 */
[----:B0-----:R-:W-:-:S03]  /*1a10*/  FFMA R11, R8, R11, R23 ;  /* 0x0000000b080b7223 */ /* 0x001fc60000000017 */
[----:B------:R-:W-:Y:S01]  /*1a20*/  LDS R23, [R2+0x200] ;  /* 0x0002000002177984 */ /* 0x000fe20000000800 */
[----:B-1----:R-:W-:-:S04]  /*1a30*/  FFMA R9, R4, R9, R11 ;  /* 0x0000000904097223 */ /* 0x002fc8000000000b */
[----:B------:R-:W-:Y:S02]  /*1a40*/  FFMA R4, R28, R5, R9 ;  /* 0x000000051c047223 */ /* 0x000fe40000000009 */
[----:B------:R-:W0:Y:S02]  /*1a50*/  LDS.128 R8, [R3+0x20] ;  /* 0x0000200003087984 */ /* 0x000e240000000c00 */
[----:B--2---:R-:W-:Y:S01]  /*1a60*/  FFMA R5, R21, R6, R4 ;  /* 0x0000000615057223 */ /* 0x004fe20000000004 */
[----:B------:R-:W-:Y:S01]  /*1a70*/  IADD3 R4, PT, PT, R14, 0x10, RZ ;  /* 0x000000100e047810 */ /* 0x000fe20007ffe0ff */
[----:B------:R-:W1:Y:S02]  /*1a80*/  LDS R28, [R2+0x240] ;  /* 0x00024000021c7984 */ /* 0x000e640000000800 */
[----:B---3--:R-:W-:Y:S01]  /*1a90*/  FFMA R7, R26, R7, R5 ;  /* 0x000000071a077223 */ /* 0x008fe20000000005 */
[----:B------:R-:W-:Y:S01]  /*1aa0*/  ISETP.GE.U32.OR P0, PT, R4, UR9, P0 ;  /* 0x0000000904007c0c */ /* 0x000fe20008706470 */
[----:B------:R-:W2:Y:S04]  /*1ab0*/  LDS R21, [R2+0x280] ;  /* 0x0002800002157984 */ /* 0x000ea80000000800 */
[----:B------:R-:W3:Y:S04]  /*1ac0*/  LDS R6, [R2+0x2c0] ;  /* 0x0002c00002067984 */ /* 0x000ee80000000800 */
[----:B------:R-:W-:Y:S04]  /*1ad0*/  LDS R26, [R2+0x3c0] ;  /* 0x0003c000021a7984 */ /* 0x000fe80000000800 */
[----:B------:R-:W4:Y:S01]  /*1ae0*/  @!P0 LDC.64 R4, c[0x0][0x390] ;  /* 0x0000e400ff048b82 */ /* 0x000f220000000a00 */
[----:B0-----:R-:W-:Y:S01]  /*1af0*/  FFMA R7, R8, R23, R7 ;  /* 0x0000001708077223 */ /* 0x001fe20000000007 */
[----:B------:R-:W-:-:S03]  /*1b00*/  MOV R23, RZ ;  /* 0x000000ff00177202 */ /* 0x000fc60000000f00 */
[----:B-1----:R-:W-:Y:S01]  /*1b10*/  FFMA R28, R28, R9, R7 ;  /* 0x000000091c1c7223 */ /* 0x002fe20000000007 */
[----:B----4-:R-:W-:-:S04]  /*1b20*/  @!P0 IMAD.WIDE.U32 R8, R24, 0x4, R4 ;  /* 0x0000000418088825 */ /* 0x010fc800078e0004 */
[----:B--2---:R-:W-:Y:S02]  /*1b30*/  FFMA R21, R21, R10, R28 ;  /* 0x0000000a15157223 */ /* 0x004fe4000000001c */
[----:B------:R-:W-:Y:S02]  /*1b40*/  LDS R10, [R2+0x300] ;  /* 0x00030000020a7984 */ /* 0x000fe40000000800 */
[----:B---3--:R-:W-:Y:S02]  /*1b50*/  FFMA R11, R6, R11, R21 ;  /* 0x0000000b060b7223 */ /* 0x008fe40000000015 */
[----:B------:R-:W-:Y:S04]  /*1b60*/  LDS R21, [R2+0x380] ;  /* 0x0003800002157984 */ /* 0x000fe80000000800 */
[----:B------:R-:W0:Y:S01]  /*1b70*/  LDS.128 R4, [R3+0x30] ;  /* 0x0000300003047984 */ /* 0x000e220000000c00 */
[----:B------:R-:W-:Y:S06]  /*1b80*/  BAR.SYNC.DEFER_BLOCKING 0x0 ;  /* 0x0000000000007b1d */ /* 0x000fec0000010000 */
[----:B------:R-:W2:Y:S01]  /*1b90*/  @!P0 LDG.E R23, desc[UR10][R8.64] ;  /* 0x0000000a08178981 */ /* 0x000ea2000c1e1900 */
[----:B------:R-:W-:Y:S01]  /*1ba0*/  UIADD3 UR8, UPT, UPT, UR4, 0x10, URZ ;  /* 0x0000001004087890 */ /* 0x000fe2000fffe0ff */
[----:B------:R-:W-:Y:S01]  /*1bb0*/  MOV R29, RZ ;  /* 0x000000ff001d7202 */ /* 0x000fe20000000f00 */
[----:B------:R-:W-:Y:S01]  /*1bc0*/  UIADD3 UR5, UPT, UPT, UR5, 0x2, URZ ;  /* 0x0000000205057890 */ /* 0x000fe2000fffe0ff */
[----:B------:R-:W-:Y:S01]  /*1bd0*/  IADD3 R15, PT, PT, R15, 0x2, RZ ;  /* 0x000000020f0f7810 */ /* 0x000fe20007ffe0ff */
[----:B------:R-:W-:Y:S01]  /*1be0*/  USHF.R.U32.HI UR8, URZ, 0x4, UR8 ;  /* 0x00000004ff087899 */ /* 0x000fe20008011608 */
[----:B------:R-:W-:Y:S01]  /*1bf0*/  VIADD R14, R14, 0x20 ;  /* 0x000000200e0e7836 */ /* 0x000fe20000000000 */
[----:B------:R-:W-:Y:S01]  /*1c00*/  UISETP.NE.AND UP0, UPT, UR5, UR6, UPT ;  /* 0x000000060500728c */ /* 0x000fe2000bf05270 */
[C---:B------:R-:W-:Y:S01]  /*1c10*/  LEA R22, R13.reuse, R22, 0x5 ;  /* 0x000000160d167211 */ /* 0x040fe200078e28ff */
[----:B------:R-:W-:Y:S01]  /*1c20*/  UIADD3 UR7, UPT, UPT, UR7, 0x20, URZ ;  /* 0x0000002007077890 */ /* 0x000fe2000fffe0ff */
[----:B------:R-:W-:Y:S01]  /*1c30*/  LEA R24, R13, R24, 0x5 ;  /* 0x000000180d187211 */ /* 0x000fe200078e28ff */
[----:B------:R-:W-:Y:S01]  /*1c40*/  UIADD3 UR4, UPT, UPT, UR4, 0x20, URZ ;  /* 0x0000002004047890 */ /* 0x000fe2000fffe0ff */
[----:B------:R-:W-:Y:S01]  /*1c50*/  ISETP.NE.AND P0, PT, R16, UR8, PT ;  /* 0x0000000810007c0c */ /* 0x000fe2000bf05270 */
[----:B0-----:R-:W-:-:S04]  /*1c60*/  FFMA R4, R4, R10, R11 ;  /* 0x0000000a04047223 */ /* 0x001fc8000000000b */
[----:B------:R-:W-:-:S04]  /*1c70*/  FFMA R28, R27, R5, R4 ;  /* 0x000000051b1c7223 */ /* 0x000fc80000000004 */
[----:B------:R-:W-:-:S04]  /*1c80*/  FFMA R21, R21, R6, R28 ;  /* 0x0000000615157223 */ /* 0x000fc8000000001c */
[----:B------:R-:W0:Y:S01]  /*1c90*/  @!P0 LDS R29, [R12] ;  /* 0x000000000c1d8984 */ /* 0x000e220000000800 */
[----:B------:R-:W-:-:S03]  /*1ca0*/  FFMA R7, R26, R7, R21 ;  /* 0x000000071a077223 */ /* 0x000fc60000000015 */
[----:B0-----:R-:W-:Y:S04]  /*1cb0*/  STS [R20], R29 ;  /* 0x0000001d14007388 */ /* 0x001fe80000000800 */
[----:B--2---:R-:W-:Y:S01]  /*1cc0*/  STS [R18], R23 ;  /* 0x0000001712007388 */ /* 0x004fe20000000800 */
[----:B------:R-:W-:Y:S06]  /*1cd0*/  BAR.SYNC.DEFER_BLOCKING 0x0 ;  /* 0x0000000000007b1d */ /* 0x000fec0000010000 */
[----:B------:R-:W-:Y:S04]  /*1ce0*/  LDS R25, [R2] ;  /* 0x0000000002197984 */ /* 0x000fe80000000800 */
[----:B------:R-:W0:Y:S04]  /*1cf0*/  LDS.128 R8, [R3] ;  /* 0x0000000003087984 */ /* 0x000e280000000c00 */
[----:B------:R-:W1:Y:S04]  /*1d00*/  LDS R4, [R2+0x40] ;  /* 0x0000400002047984 */ /* 0x000e680000000800 */
[----:B------:R-:W2:Y:S04]  /*1d10*/  LDS R21, [R2+0x80] ;  /* 0x0000800002157984 */ /* 0x000ea80000000800 */
[----:B------:R-:W3:Y:S04]  /*1d20*/  LDS R27, [R2+0xc0] ;  /* 0x0000c000021b7984 */ /* 0x000ee80000000800 */
[----:B------:R-:W-:Y:S01]  /*1d30*/  LDS R23, [R2+0x180] ;  /* 0x0001800002177984 */ /* 0x000fe20000000800 */
[----:B0-----:R-:W-:-:S03]  /*1d40*/  FFMA R25, R8, R25, R7 ;  /* 0x0000001908197223 */ /* 0x001fc60000000007 */
[----:B------:R-:W-:Y:S01]  /*1d50*/  LDS R8, [R2+0x140] ;  /* 0x0001400002087984 */ /* 0x000fe20000000800 */
[----:B-1----:R-:W-:-:S03]  /*1d60*/  FFMA R26, R4, R9, R25 ;  /* 0x00000009041a7223 */ /* 0x002fc60000000019 */
[----:B------:R-:W-:Y:S01]  /*1d70*/  LDS R9, [R2+0x100] ;  /* 0x0001000002097984 */ /* 0x000fe20000000800 */
[----:B--2---:R-:W-:-:S03]  /*1d80*/  FFMA R10, R21, R10, R26 ;  /* 0x0000000a150a7223 */ /* 0x004fc6000000001a */
[----:B------:R-:W0:Y:S01]  /*1d90*/  LDS.128 R4, [R3+0x10] ;  /* 0x0000100003047984 */ /* 0x000e220000000c00 */
[----:B---3--:R-:W-:-:S03]  /*1da0*/  FFMA R11, R27, R11, R10 ;  /* 0x0000000b1b0b7223 */ /* 0x008fc6000000000a */
[----:B------:R-:W-:Y:S04]  /*1db0*/  LDS R26, [R2+0x240] ;  /* 0x00024000021a7984 */ /* 0x000fe80000000800 */
[----:B------:R-:W-:Y:S01]  /*1dc0*/  LDS R21, [R2+0x280] ;  /* 0x0002800002157984 */ /* 0x000fe20000000800 */
[----:B0-----:R-:W-:-:S03]  /*1dd0*/  FFMA R9, R4, R9, R11 ;  /* 0x0000000904097223 */ /* 0x001fc6000000000b */
[----:B------:R-:W0:Y:S01]  /*1de0*/  LDS R4, [R2+0x1c0] ;  /* 0x0001c00002047984 */ /* 0x000e220000000800 */
[----:B------:R-:W-:-:S03]  /*1df0*/  FFMA R28, R8, R5, R9 ;  /* 0x00000005081c7223 */ /* 0x000fc60000000009 */
[----:B------:R-:W-:Y:S01]  /*1e00*/  LDS R5, [R2+0x200] ;  /* 0x0002000002057984 */ /* 0x000fe20000000800 */
[----:B------:R-:W-:-:S03]  /*1e10*/  FFMA R23, R23, R6, R28 ;  /* 0x0000000617177223 */ /* 0x000fc6000000001c */
[----:B------:R-:W1:Y:S01]  /*1e20*/  LDS.128 R8, [R3+0x20] ;  /* 0x0000200003087984 */ /* 0x000e620000000c00 */
[----:B0-----:R-:W-:-:S03]  /*1e30*/  FFMA R7, R4, R7, R23 ;  /* 0x0000000704077223 */ /* 0x001fc60000000017 */
[----:B------:R-:W-:Y:S01]  /*1e40*/  LDS R23, [R2+0x3c0] ;  /* 0x0003c00002177984 */ /* 0x000fe20000000800 */
[----:B-1----:R-:W-:-:S03]  /*1e50*/  FFMA R5, R8, R5, R7 ;  /* 0x0000000508057223 */ /* 0x002fc60000000007 */
[----:B------:R-:W0:Y:S01]  /*1e60*/  LDS R8, [R2+0x2c0] ;  /* 0x0002c00002087984 */ /* 0x000e220000000800 */
[----:B------:R-:W-:-:S03]  /*1e70*/  FFMA R28, R26, R9, R5 ;  /* 0x000000091a1c7223 */ /* 0x000fc60000000005 */
[----:B------:R-:W-:Y:S01]  /*1e80*/  LDS R9, [R2+0x300] ;  /* 0x0003000002097984 */ /* 0x000fe20000000800 */
[----:B------:R-:W-:-:S03]  /*1e90*/  FFMA R21, R21, R10, R28 ;  /* 0x0000000a15157223 */ /* 0x000fc6000000001c */
[----:B------:R-:W1:Y:S04]  /*1ea0*/  LDS.128 R4, [R3+0x30] ;  /* 0x0000300003047984 */ /* 0x000e680000000c00 */
[----:B------:R-:W2:Y:S04]  /*1eb0*/  LDS R26, [R2+0x340] ;  /* 0x00034000021a7984 */ /* 0x000ea80000000800 */
[----:B------:R-:W3:Y:S01]  /*1ec0*/  LDS R10, [R2+0x380] ;  /* 0x00038000020a7984 */ /* 0x000ee20000000800 */
[----:B0-----:R-:W-:-:S04]  /*1ed0*/  FFMA R11, R8, R11, R21 ;  /* 0x0000000b080b7223 */ /* 0x001fc80000000015 */
[----:B-1----:R-:W-:-:S04]  /*1ee0*/  FFMA R9, R4, R9, R11 ;  /* 0x0000000904097223 */ /* 0x002fc8000000000b */
[----:B--2---:R-:W-:-:S04]  /*1ef0*/  FFMA R5, R26, R5, R9 ;  /* 0x000000051a057223 */ /* 0x004fc80000000009 */
[----:B---3--:R-:W-:-:S04]  /*1f00*/  FFMA R6, R10, R6, R5 ;  /* 0x000000060a067223 */ /* 0x008fc80000000005 */
[----:B------:R-:W-:Y:S01]  /*1f10*/  FFMA R21, R23, R7, R6 ;  /* 0x0000000717157223 */ /* 0x000fe20000000006 */
[----:B------:R-:W-:Y:S06]  /*1f20*/  BAR.SYNC.DEFER_BLOCKING 0x0 ;  /* 0x0000000000007b1d */ /* 0x000fec0000010000 */
[----:B------:R-:W-:Y:S05]  /*1f30*/  BRA.U UP0, `(.L_x_23) ;  /* 0xfffffff9004c7547 */ /* 0x000fea000b83ffff */
[----:B------:R-:W-:-:S12]  /*1f40*/  UIADD3 UR4, UPT, UPT, UR7, -0x10, URZ ;  /* 0xfffffff007047890 */ /* 0x000fd8000fffe0ff */
.L_x_22:
[----:B------:R-:W-:-:S09]  /*1f50*/  ULOP3.LUT UP0, URZ, UR12, 0x10, URZ, 0xc0, !UPT ;  /* 0x000000100cff7892 */ /* 0x000fd2000f80c0ff */
[----:B------:R-:W-:Y:S05]  /*1f60*/  BRA.U UP0, `(.L_x_21) ;  /* 0x0000000100d47547 */ /* 0x000fea000b800000 */
[----:B------:R-:W3:Y:S01]  /*1f70*/  LDCU UR5, c[0x0][0x3bc] ;  /* 0x00007780ff0577ac */ /* 0x000ee20008000800 */
[----:B------:R-:W-:Y:S01]  /*1f80*/  IADD3 R5, PT, PT, R19, UR4, RZ ;  /* 0x0000000413057c10 */ /* 0x000fe2000fffe0ff */
[----:B------:R-:W-:-:S03]  /*1f90*/  HFMA2 R15, -RZ, RZ, 0, 0 ;  /* 0x00000000ff0f7431 */ /* 0x000fc600000001ff */
[----:B------:R-:W-:-:S04]  /*1fa0*/  ISETP.GE.U32.AND P0, PT, R5, UR9, PT ;  /* 0x0000000905007c0c */ /* 0x000fc8000bf06070 */
[----:B---3--:R-:W-:-:S13]  /*1fb0*/  ISETP.GE.OR P0, PT, R0, UR5, P0 ;  /* 0x0000000500007c0c */ /* 0x008fda0008706670 */
[----:B--2---:R-:W2:Y:S01]  /*1fc0*/  @!P0 LDC.64 R8, c[0x0][0x390] ;  /* 0x0000e400ff088b82 */ /* 0x004ea20000000a00 */
[----:B------:R-:W-:-:S04]  /*1fd0*/  @!P0 IMAD R5, R5, UR5, R0 ;  /* 0x0000000505058c24 */ /* 0x000fc8000f8e0200 */
[----:B--2---:R-:W-:-:S05]  /*1fe0*/  @!P0 IMAD.WIDE.U32 R8, R5, 0x4, R8 ;  /* 0x0000000405088825 */ /* 0x004fca00078e0008 */
[----:B------:R-:W2:Y:S01]  /*1ff0*/  @!P0 LDG.E R15, desc[UR10][R8.64] ;  /* 0x0000000a080f8981 */ /* 0x000ea2000c1e1900 */
[----:B------:R-:W-:Y:S01]  /*2000*/  USHF.R.U32.HI UR4, URZ, 0x4, UR4 ;  /* 0x00000004ff047899 */ /* 0x000fe20008011604 */
[----:B------:R-:W-:-:S05]  /*2010*/  MOV R13, RZ ;  /* 0x000000ff000d7202 */ /* 0x000fca0000000f00 */
[----:B------:R-:W-:-:S13]  /*2020*/  ISETP.NE.AND P0, PT, R16, UR4, PT ;  /* 0x0000000410007c0c */ /* 0x000fda000bf05270 */
[----:B------:R-:W3:Y:S04]  /*2030*/  @!P0 LDS R13, [R12] ;  /* 0x000000000c0d8984 */ /* 0x000ee80000000800 */
[----:B---3--:R-:W-:Y:S04]  /*2040*/  STS [R20], R13 ;  /* 0x0000000d14007388 */ /* 0x008fe80000000800 */
[----:B--2---:R-:W-:Y:S01]  /*2050*/  STS [R18], R15 ;  /* 0x0000000f12007388 */ /* 0x004fe20000000800 */
[----:B------:R-:W-:Y:S06]  /*2060*/  BAR.SYNC.DEFER_BLOCKING 0x0 ;  /* 0x0000000000007b1d */ /* 0x000fec0000010000 */
[----:B------:R-:W-:Y:S04]  /*2070*/  LDS R14, [R2] ;  /* 0x00000000020e7984 */ /* 0x000fe80000000800 */
[----:B0-----:R-:W0:Y:S04]  /*2080*/  LDS.128 R4, [R3] ;  /* 0x0000000003047984 */ /* 0x001e280000000c00 */
[----:B------:R-:W2:Y:S04]  /*2090*/  LDS R25, [R2+0x40] ;  /* 0x0000400002197984 */ /* 0x000ea80000000800 */
[----:B------:R-:W3:Y:S04]  /*20a0*/  LDS R27, [R2+0x80] ;  /* 0x00008000021b7984 */ /* 0x000ee80000000800 */
[----:B------:R-:W4:Y:S04]  /*20b0*/  LDS R24, [R2+0xc0] ;  /* 0x0000c00002187984 */ /* 0x000f280000000800 */
[----:B------:R-:W-:Y:S04]  /*20c0*/  LDS R19, [R2+0x100] ;  /* 0x0001000002137984 */ /* 0x000fe80000000800 */
[----:B-1----:R-:W1:Y:S04]  /*20d0*/  LDS.128 R8, [R3+0x10] ;  /* 0x0000100003087984 */ /* 0x002e680000000c00 */
[----:B------:R-:W5:Y:S04]  /*20e0*/  LDS R16, [R2+0x140] ;  /* 0x0001400002107984 */ /* 0x000f680000000800 */
[----:B------:R-:W5:Y:S04]  /*20f0*/  LDS R23, [R2+0x180] ;  /* 0x0001800002177984 */ /* 0x000f680000000800 */
[----:B------:R-:W5:Y:S04]  /*2100*/  LDS R18, [R2+0x1c0] ;  /* 0x0001c00002127984 */ /* 0x000f680000000800 */
[----:B------:R-:W-:Y:S01]  /*2110*/  LDS R20, [R2+0x240] ;  /* 0x0002400002147984 */ /* 0x000fe20000000800 */
[----:B0-----:R-:W-:-:S03]  /*2120*/  FFMA R4, R4, R14, R21 ;  /* 0x0000000e04047223 */ /* 0x001fc60000000015 */
[----:B------:R-:W-:Y:S01]  /*2130*/  LDS R22, [R2+0x2c0] ;  /* 0x0002c00002167984 */ /* 0x000fe20000000800 */
[----:B--2---:R-:W-:-:S03]  /*2140*/  FFMA R4, R25, R5, R4 ;  /* 0x0000000519047223 */ /* 0x004fc60000000004 */
[----:B------:R-:W-:Y:S01]  /*2150*/  LDS R21, [R2+0x200] ;  /* 0x0002000002157984 */ /* 0x000fe20000000800 */
[----:B---3--:R-:W-:-:S03]  /*2160*/  FFMA R27, R27, R6, R4 ;  /* 0x000000061b1b7223 */ /* 0x008fc60000000004 */
[----:B------:R-:W0:Y:S01]  /*2170*/  LDS.128 R12, [R3+0x20] ;  /* 0x00002000030c7984 */ /* 0x000e220000000c00 */
[----:B----4-:R-:W-:-:S03]  /*2180*/  FFMA R29, R24, R7, R27 ;  /* 0x00000007181d7223 */ /* 0x010fc6000000001b */
[----:B------:R-:W2:Y:S04]  /*2190*/  LDS R25, [R2+0x280] ;  /* 0x0002800002197984 */ /* 0x000ea80000000800 */
[----:B------:R-:W-:Y:S01]  /*21a0*/  LDS R27, [R2+0x300] ;  /* 0x00030000021b7984 */ /* 0x000fe20000000800 */
[----:B-1----:R-:W-:-:S03]  /*21b0*/  FFMA R29, R8, R19, R29 ;  /* 0x00000013081d7223 */ /* 0x002fc6000000001d */
[----:B------:R-:W1:Y:S01]  /*21c0*/  LDS.128 R4, [R3+0x30] ;  /* 0x0000300003047984 */ /* 0x000e620000000c00 */
[----:B-----5:R-:W-:-:S03]  /*21d0*/  FFMA R16, R16, R9, R29 ;  /* 0x0000000910107223 */ /* 0x020fc6000000001d */
[----:B------:R-:W3:Y:S01]  /*21e0*/  LDS R24, [R2+0x340] ;  /* 0x0003400002187984 */ /* 0x000ee20000000800 */
[----:B------:R-:W-:-:S03]  /*21f0*/  FFMA R23, R23, R10, R16 ;  /* 0x0000000a17177223 */ /* 0x000fc60000000010 */
[----:B------:R-:W4:Y:S01]  /*2200*/  LDS R19, [R2+0x380] ;  /* 0x0003800002137984 */ /* 0x000f220000000800 */
[----:B------:R-:W-:-:S03]  /*2210*/  FFMA R11, R18, R11, R23 ;  /* 0x0000000b120b7223 */ /* 0x000fc60000000017 */
[----:B------:R-:W5:Y:S01]  /*2220*/  LDS R8, [R2+0x3c0] ;  /* 0x0003c00002087984 */ /* 0x000f620000000800 */
[----:B0-----:R-:W-:-:S04]  /*2230*/  FFMA R11, R12, R21, R11 ;  /* 0x000000150c0b7223 */ /* 0x001fc8000000000b */
[----:B------:R-:W-:-:S04]  /*2240*/  FFMA R20, R20, R13, R11 ;  /* 0x0000000d14147223 */ /* 0x000fc8000000000b */
[----:B--2---:R-:W-:-:S04]  /*2250*/  FFMA R25, R25, R14, R20 ;  /* 0x0000000e19197223 */ /* 0x004fc80000000014 */
[----:B------:R-:W-:-:S04]  /*2260*/  FFMA R15, R22, R15, R25 ;  /* 0x0000000f160f7223 */ /* 0x000fc80000000019 */
[----:B-1----:R-:W-:-:S04]  /*2270*/  FFMA R15, R4, R27, R15 ;  /* 0x0000001b040f7223 */ /* 0x002fc8000000000f */
[----:B---3--:R-:W-:-:S04]  /*2280*/  FFMA R24, R24, R5, R15 ;  /* 0x0000000518187223 */ /* 0x008fc8000000000f */
[----:B----4-:R-:W-:-:S04]  /*2290*/  FFMA R19, R19, R6, R24 ;  /* 0x0000000613137223 */ /* 0x010fc80000000018 */
[----:B-----5:R-:W-:Y:S01]  /*22a0*/  FFMA R21, R8, R7, R19 ;  /* 0x0000000708157223 */ /* 0x020fe20000000013 */
[----:B------:R-:W-:Y:S06]  /*22b0*/  BAR.SYNC.DEFER_BLOCKING 0x0 ;  /* 0x0000000000007b1d */ /* 0x000fec0000010000 */
.L_x_21:
[----:B------:R-:W3:Y:S01]  /*22c0*/  LDCU UR4, c[0x0][0x3bc] ;  /* 0x00007780ff0477ac */ /* 0x000ee20008000800 */
[----:B------:R-:W4:Y:S01]  /*22d0*/  LDCU UR5, c[0x0][0x3b0] ;  /* 0x00007600ff0577ac */ /* 0x000f220008000800 */
[----:B---3--:R-:W-:-:S04]  /*22e0*/  ISETP.GE.AND P0, PT, R0, UR4, PT ;  /* 0x0000000400007c0c */ /* 0x008fc8000bf06270 */
[----:B----4-:R-:W-:-:S13]  /*22f0*/  ISETP.GE.OR P0, PT, R17, UR5, P0 ;  /* 0x0000000511007c0c */ /* 0x010fda0008706670 */
[----:B------:R-:W-:Y:S05]  /*2300*/  @P0 EXIT ;  /* 0x000000000000094d */ /* 0x000fea0003800000 */
[----:B------:R-:W3:Y:S01]  /*2310*/  LDC.64 R2, c[0x0][0x3a8] ;  /* 0x0000ea00ff027b82 */ /* 0x000ee20000000a00 */
[----:B------:R-:W-:-:S04]  /*2320*/  IMAD R17, R17, UR4, R0 ;  /* 0x0000000411117c24 */ /* 0x000fc8000f8e0200 */
[----:B---3--:R-:W-:-:S05]  /*2330*/  IMAD.WIDE R2, R17, 0x4, R2 ;  /* 0x0000000411027825 */ /* 0x008fca00078e0202 */
[----:B------:R-:W-:Y:S01]  /*2340*/  REDG.E.ADD.F32.FTZ.RN.STRONG.GPU desc[UR10][R2.64], R21 ;  /* 0x00000015020079a6 */ /* 0x000fe2000c12f30a */
[----:B------:R-:W-:Y:S05]  /*2350*/  EXIT ;  /* 0x000000000000794d */ /* 0x000fea0003800000 */
.L_x_4:
[----:B------:R-:W-:Y:S01]  /*2360*/  HFMA2 R13, -RZ, RZ, 0, 9.5367431640625e-07 ;  /* 0x00000010ff0d7431 */ /* 0x000fe200000001ff */
[----:B------:R-:W-:Y:S01]  /*2370*/  MOV R14, R4 ;  /* 0x00000004000e7202 */ /* 0x000fe20000000f00 */
[----:B------:R-:W-:Y:S01]  /*2380*/  IMAD.MOV.U32 R11, RZ, RZ, -0x1 ;  /* 0xffffffffff0b7424 */ /* 0x000fe200078e00ff */
[----:B------:R-:W-:-:S07]  /*2390*/  MOV R24, 0x1f ;  /* 0x0000001f00187802 */ /* 0x000fce0000000f00 */
[----:B0-----:R-:W-:Y:S05]  /*23a0*/  WARPSYNC.COLLECTIVE R11, `(.L_x_24) ;  /* 0x000000000b087348 */ /* 0x001fea0003c00000 */
[----:B------:R1:W2:Y:S02]  /*23b0*/  SHFL.DOWN P2, R9, R14, R13, R24 ;  /* 0x0800000d0e097389 */ /* 0x0002a40000040018 */
[----:B012---:R-:W-:Y:S05]  /*23c0*/  ENDCOLLECTIVE ;  /* 0x000000000000791b */ /* 0x007fea0003800000 */
.L_x_24:
[----:B------:R-:W-:Y:S01]  /*23d0*/  HFMA2 R13, -RZ, RZ, 0, 4.76837158203125e-07 ;  /* 0x00000008ff0d7431 */ /* 0x000fe200000001ff */
[----:B------:R-:W-:-:S05]  /*23e0*/  MOV R5, R9 ;  /* 0x0000000900057202 */ /* 0x000fca0000000f00 */
[----:B------:R-:W-:-:S05]  /*23f0*/  FADD R5, R4, R5 ;  /* 0x0000000504057221 */ /* 0x000fca0000000000 */
[----:B------:R-:W-:-:S07]  /*2400*/  MOV R14, R5 ;  /* 0x00000005000e7202 */ /* 0x000fce0000000f00 */
[----:B------:R-:W-:Y:S05]  /*2410*/  WARPSYNC.COLLECTIVE R11, `(.L_x_25) ;  /* 0x000000000b087348 */ /* 0x000fea0003c00000 */
[----:B------:R0:W1:Y:S02]  /*2420*/  SHFL.DOWN P2, R9, R14, R13, R24 ;  /* 0x0800000d0e097389 */ /* 0x0000640000040018 */
[----:B01----:R-:W-:Y:S05]  /*2430*/  ENDCOLLECTIVE ;  /* 0x000000000000791b */ /* 0x003fea0003800000 */
.L_x_25:
[----:B------:R-:W-:Y:S01]  /*2440*/  HFMA2 R13, -RZ, RZ, 0, 2.384185791015625e-07 ;  /* 0x00000004ff0d7431 */ /* 0x000fe200000001ff */
[----:B------:R-:W-:-:S05]  /*2450*/  MOV R8, R9 ;  /* 0x0000000900087202 */ /* 0x000fca0000000f00 */
[----:B------:R-:W-:-:S05]  /*2460*/  FADD R8, R5, R8 ;  /* 0x0000000805087221 */ /* 0x000fca0000000000 */
[----:B------:R-:W-:-:S07]  /*2470*/  MOV R14, R8 ;  /* 0x00000008000e7202 */ /* 0x000fce0000000f00 */
[----:B------:R-:W-:Y:S05]  /*2480*/  WARPSYNC.COLLECTIVE R11, `(.L_x_26) ;  /* 0x000000000b087348 */ /* 0x000fea0003c00000 */
[----:B------:R0:W1:Y:S02]  /*2490*/  SHFL.DOWN P2, R9, R14, R13, R24 ;  /* 0x0800000d0e097389 */ /* 0x0000640000040018 */
[----:B01----:R-:W-:Y:S05]  /*24a0*/  ENDCOLLECTIVE ;  /* 0x000000000000791b */ /* 0x003fea0003800000 */
.L_x_26:
[----:B------:R-:W-:Y:S01]  /*24b0*/  IMAD.MOV.U32 R13, RZ, RZ, 0x2 ;  /* 0x00000002ff0d7424 */ /* 0x000fe200078e00ff */
[----:B------:R-:W-:-:S05]  /*24c0*/  MOV R7, R9 ;  /* 0x0000000900077202 */ /* 0x000fca0000000f00 */
[----:B------:R-:W-:-:S05]  /*24d0*/  FADD R7, R8, R7 ;  /* 0x0000000708077221 */ /* 0x000fca0000000000 */
[----:B------:R-:W-:-:S07]  /*24e0*/  MOV R14, R7 ;  /* 0x00000007000e7202 */ /* 0x000fce0000000f00 */
[----:B------:R-:W-:Y:S05]  /*24f0*/  WARPSYNC.COLLECTIVE R11, `(.L_x_27) ;  /* 0x000000000b087348 */ /* 0x000fea0003c00000 */
[----:B------:R0:W1:Y:S02]  /*2500*/  SHFL.DOWN P2, R9, R14, R13, R24 ;  /* 0x0800000d0e097389 */ /* 0x0000640000040018 */
[----:B01----:R-:W-:Y:S05]  /*2510*/  ENDCOLLECTIVE ;  /* 0x000000000000791b */ /* 0x003fea0003800000 */
.L_x_27:
[----:B------:R-:W-:Y:S01]  /*2520*/  HFMA2 R13, -RZ, RZ, 0, 5.9604644775390625e-08 ;  /* 0x00000001ff0d7431 */ /* 0x000fe200000001ff */
[----:B------:R-:W-:-:S05]  /*2530*/  MOV R10, R9 ;  /* 0x00000009000a7202 */ /* 0x000fca0000000f00 */
[----:B------:R-:W-:-:S05]  /*2540*/  FADD R10, R7, R10 ;  /* 0x0000000a070a7221 */ /* 0x000fca0000000000 */
[----:B------:R-:W-:-:S07]  /*2550*/  MOV R14, R10 ;  /* 0x0000000a000e7202 */ /* 0x000fce0000000f00 */
[----:B------:R-:W-:Y:S05]  /*2560*/  WARPSYNC.COLLECTIVE R11, `(.L_x_28) ;  /* 0x000000000b087348 */ /* 0x000fea0003c00000 */
[----:B------:R0:W1:Y:S02]  /*2570*/  SHFL.DOWN P2, R9, R14, R13, R24 ;  /* 0x0800000d0e097389 */ /* 0x0000640000040018 */
[----:B01----:R-:W-:Y:S05]  /*2580*/  ENDCOLLECTIVE ;  /* 0x000000000000791b */ /* 0x003fea0003800000 */
.L_x_28:
[----:B------:R-:W-:Y:S05]  /*2590*/  BRA `(.L_x_29) ;  /* 0xffffffe800787947 */ /* 0x000fea000383ffff */
.L_x_9:
[----:B------:R-:W-:Y:S01]  /*25a0*/  HFMA2 R13, -RZ, RZ, 0, 9.5367431640625e-07 ;  /* 0x00000010ff0d7431 */ /* 0x000fe200000001ff */
[----:B------:R-:W-:Y:S02]  /*25b0*/  MOV R14, R21 ;  /* 0x00000015000e7202 */ /* 0x000fe40000000f00 */
[----:B------:R-:W-:Y:S02]  /*25c0*/  MOV R24, 0x1f ;  /* 0x0000001f00187802 */ /* 0x000fe40000000f00 */
[----:B------:R-:W-:-:S07]  /*25d0*/  MOV R11, 0xffffffff ;  /* 0xffffffff000b7802 */ /* 0x000fce0000000f00 */
[----:B-1----:R-:W-:Y:S05]  /*25e0*/  WARPSYNC.COLLECTIVE R11, `(.L_x_30) ;  /* 0x000000000b087348 */ /* 0x002fea0003c00000 */
[----:B------:R0:W2:Y:S02]  /*25f0*/  SHFL.DOWN P2, R9, R14, R13, R24 ;  /* 0x0800000d0e097389 */ /* 0x0000a40000040018 */
[----:B012---:R-:W-:Y:S05]  /*2600*/  ENDCOLLECTIVE ;  /* 0x000000000000791b */ /* 0x007fea0003800000 */
.L_x_30:
[----:B------:R-:W-:Y:S01]  /*2610*/  HFMA2 R13, -RZ, RZ, 0, 4.76837158203125e-07 ;  /* 0x00000008ff0d7431 */ /* 0x000fe200000001ff */
[----:B------:R-:W-:-:S05]  /*2620*/  MOV R4, R9 ;  /* 0x0000000900047202 */ /* 0x000fca0000000f00 */
[----:B------:R-:W-:-:S04]  /*2630*/  FADD R4, R21, R4 ;  /* 0x0000000415047221 */ /* 0x000fc80000000000 */
[----:B------:R-:W-:-:S07]  /*2640*/  IMAD.MOV.U32 R14, RZ, RZ, R4 ;  /* 0x000000ffff0e7224 */ /* 0x000fce00078e0004 */
[----:B------:R-:W-:Y:S05]  /*2650*/  WARPSYNC.COLLECTIVE R11, `(.L_x_31) ;  /* 0x000000000b087348 */ /* 0x000fea0003c00000 */
[----:B------:R0:W1:Y:S02]  /*2660*/  SHFL.DOWN P2, R9, R14, R13, R24 ;  /* 0x0800000d0e097389 */ /* 0x0000640000040018 */
[----:B01----:R-:W-:Y:S05]  /*2670*/  ENDCOLLECTIVE ;  /* 0x000000000000791b */ /* 0x003fea0003800000 */
.L_x_31:
[----:B------:R-:W-:Y:S01]  /*2680*/  HFMA2 R13, -RZ, RZ, 0, 2.384185791015625e-07 ;  /* 0x00000004ff0d7431 */ /* 0x000fe200000001ff */
[----:B------:R-:W-:-:S05]  /*2690*/  MOV R5, R9 ;  /* 0x0000000900057202 */ /* 0x000fca0000000f00 */
[----:B------:R-:W-:-:S05]  /*26a0*/  FADD R5, R4, R5 ;  /* 0x0000000504057221 */ /* 0x000fca0000000000 */
[----:B------:R-:W-:-:S07]  /*26b0*/  MOV R14, R5 ;  /* 0x00000005000e7202 */ /* 0x000fce0000000f00 */
[----:B------:R-:W-:Y:S05]  /*26c0*/  WARPSYNC.COLLECTIVE R11, `(.L_x_32) ;  /* 0x000000000b087348 */ /* 0x000fea0003c00000 */
[----:B------:R0:W1:Y:S02]  /*26d0*/  SHFL.DOWN P2, R9, R14, R13, R24 ;  /* 0x0800000d0e097389 */ /* 0x0000640000040018 */
[----:B01----:R-:W-:Y:S05]  /*26e0*/  ENDCOLLECTIVE ;  /* 0x000000000000791b */ /* 0x003fea0003800000 */
.L_x_32:
[----:B------:R-:W-:Y:S01]  /*26f0*/  HFMA2 R13, -RZ, RZ, 0, 1.1920928955078125e-07 ;  /* 0x00000002ff0d7431 */ /* 0x000fe200000001ff */
[----:B------:R-:W-:-:S05]  /*2700*/  MOV R8, R9 ;  /* 0x0000000900087202 */ /* 0x000fca0000000f00 */
[----:B------:R-:W-:-:S05]  /*2710*/  FADD R8, R5, R8 ;  /* 0x0000000805087221 */ /* 0x000fca0000000000 */
[----:B------:R-:W-:-:S07]  /*2720*/  MOV R14, R8 ;  /* 0x00000008000e7202 */ /* 0x000fce0000000f00 */
[----:B------:R-:W-:Y:S05]  /*2730*/  WARPSYNC.COLLECTIVE R11, `(.L_x_33) ;  /* 0x000000000b087348 */ /* 0x000fea0003c00000 */
[----:B------:R0:W1:Y:S02]  /*2740*/  SHFL.DOWN P2, R9, R14, R13, R24 ;  /* 0x0800000d0e097389 */ /* 0x0000640000040018 */
[----:B01----:R-:W-:Y:S05]  /*2750*/  ENDCOLLECTIVE ;  /* 0x000000000000791b */ /* 0x003fea0003800000 */
.L_x_33:
[----:B------:R-:W-:Y:S01]  /*2760*/  HFMA2 R13, -RZ, RZ, 0, 5.9604644775390625e-08 ;  /* 0x00000001ff0d7431 */ /* 0x000fe200000001ff */
[----:B------:R-:W-:-:S05]  /*2770*/  MOV R7, R9 ;  /* 0x0000000900077202 */ /* 0x000fca0000000f00 */
[----:B------:R-:W-:-:S04]  /*2780*/  FADD R7, R8, R7 ;  /* 0x0000000708077221 */ /* 0x000fc80000000000 */
[----:B------:R-:W-:-:S07]  /*2790*/  IMAD.MOV.U32 R14, RZ, RZ, R7 ;  /* 0x000000ffff0e7224 */ /* 0x000fce00078e0007 */
[----:B------:R-:W-:Y:S05]  /*27a0*/  WARPSYNC.COLLECTIVE R11, `(.L_x_34) ;  /* 0x000000000b087348 */ /* 0x000fea0003c00000 */
[----:B------:R0:W1:Y:S02]  /*27b0*/  SHFL.DOWN P2, R9, R14, R13, R24 ;  /* 0x0800000d0e097389 */ /* 0x0000640000040018 */
[----:B01----:R-:W-:Y:S05]  /*27c0*/  ENDCOLLECTIVE ;  /* 0x000000000000791b */ /* 0x003fea0003800000 */
.L_x_34:
[----:B------:R-:W-:Y:S01]  /*27d0*/  MOV R10, R9 ;  /* 0x00000009000a7202 */ /* 0x000fe20000000f00 */
[----:B------:R-:W-:Y:S06]  /*27e0*/  BRA `(.L_x_35) ;  /* 0xffffffe800807947 */ /* 0x000fec000383ffff */
        .weak           $__internal_0_$__cuda_sm20_sqrt_rn_f32_slowpath
        .type           $__internal_0_$__cuda_sm20_sqrt_rn_f32_slowpath,@function
        .size           $__internal_0_$__cuda_sm20_sqrt_rn_f32_slowpath,($__internal_1_$__cuda_sm3x_div_rn_noftz_f32_slowpath - $__internal_0_$__cuda_sm20_sqrt_rn_f32_slowpath)
$__internal_0_$__cuda_sm20_sqrt_rn_f32_slowpath:
[----:B------:R-:W-:-:S13]  /*27f0*/  LOP3.LUT P0, RZ, R4, 0x7fffffff, RZ, 0xc0, !PT ;  /* 0x7fffffff04ff7812 */ /* 0x000fda000780c0ff */
[----:B------:R-:W-:Y:S01]  /*2800*/  @!P0 MOV R5, R4 ;  /* 0x0000000400058202 */ /* 0x000fe20000000f00 */
[----:B------:R-:W-:Y:S06]  /*2810*/  @!P0 BRA `(.L_x_36) ;  /* 0x0000000000408947 */ /* 0x000fec0003800000 */
[----:B------:R-:W-:-:S13]  /*2820*/  FSETP.GEU.FTZ.AND P0, PT, R4, RZ, PT ;  /* 0x000000ff0400720b */ /* 0x000fda0003f1e000 */
[----:B------:R-:W-:Y:S01]  /*2830*/  @!P0 MOV R5, 0x7fffffff ;  /* 0x7fffffff00058802 */ /* 0x000fe20000000f00 */
[----:B------:R-:W-:Y:S06]  /*2840*/  @!P0 BRA `(.L_x_36) ;  /* 0x0000000000348947 */ /* 0x000fec0003800000 */
[----:B------:R-:W-:-:S13]  /*2850*/  FSETP.GTU.FTZ.AND P0, PT, |R4|, +INF , PT ;  /* 0x7f8000000400780b */ /* 0x000fda0003f1c200 */
[----:B------:R-:W-:Y:S01]  /*2860*/  @P0 FADD.FTZ R5, R4, 1 ;  /* 0x3f80000004050421 */ /* 0x000fe20000010000 */
[----:B------:R-:W-:Y:S06]  /*2870*/  @P0 BRA `(.L_x_36) ;  /* 0x0000000000280947 */ /* 0x000fec0003800000 */
[----:B------:R-:W-:-:S13]  /*2880*/  FSETP.NEU.FTZ.AND P0, PT, |R4|, +INF , PT ;  /* 0x7f8000000400780b */ /* 0x000fda0003f1d200 */
[----:B------:R-:W-:-:S04]  /*2890*/  @P0 FFMA R7, R4, 1.84467440737095516160e+19, RZ ;  /* 0x5f80000004070823 */ /* 0x000fc800000000ff */
[----:B------:R-:W0:Y:S02]  /*28a0*/  @P0 MUFU.RSQ R8, R7 ;  /* 0x0000000700080308 */ /* 0x000e240000001400 */
[----:B0-----:R-:W-:Y:S01]  /*28b0*/  @P0 FMUL.FTZ R10, R7, R8 ;  /* 0x00000008070a0220 */ /* 0x001fe20000410000 */
[----:B------:R-:W-:-:S03]  /*28c0*/  @P0 FMUL.FTZ R8, R8, 0.5 ;  /* 0x3f00000008080820 */ /* 0x000fc60000410000 */
[----:B------:R-:W-:-:S04]  /*28d0*/  @P0 FADD.FTZ R5, -R10, -RZ ;  /* 0x800000ff0a050221 */ /* 0x000fc80000010100 */
[----:B------:R-:W-:Y:S01]  /*28e0*/  @P0 FFMA R9, R10, R5, R7 ;  /* 0x000000050a090223 */ /* 0x000fe20000000007 */
[----:B------:R-:W-:-:S03]  /*28f0*/  @!P0 MOV R5, R4 ;  /* 0x0000000400058202 */ /* 0x000fc60000000f00 */
[----:B------:R-:W-:-:S04]  /*2900*/  @P0 FFMA R8, R9, R8, R10 ;  /* 0x0000000809080223 */ /* 0x000fc8000000000a */
[----:B------:R-:W-:-:S07]  /*2910*/  @P0 FMUL.FTZ R5, R8, 2.3283064365386962891e-10 ;  /* 0x2f80000008050820 */ /* 0x000fce0000410000 */
.L_x_36:
[----:B------:R-:W-:Y:S01]  /*2920*/  MOV R7, R5 ;  /* 0x0000000500077202 */ /* 0x000fe20000000f00 */
[----:B------:R-:W-:Y:S01]  /*2930*/  HFMA2 R5, -RZ, RZ, 0, 0 ;  /* 0x00000000ff057431 */ /* 0x000fe200000001ff */
[----:B------:R-:W-:-:S04]  /*2940*/  MOV R4, R11 ;  /* 0x0000000b00047202 */ /* 0x000fc80000000f00 */
[----:B------:R-:W-:Y:S05]  /*2950*/  RET.REL.NODEC R4 `(_Z17gemmLayerNormGemmILi16EEvPKfS1_S1_S1_S1_Pfiiii) ;  /* 0xffffffd404a87950 */ /* 0x000fea0003c3ffff */
        .weak           $__internal_1_$__cuda_sm3x_div_rn_noftz_f32_slowpath
        .type           $__internal_1_$__cuda_sm3x_div_rn_noftz_f32_slowpath,@function
        .size           $__internal_1_$__cuda_sm3x_div_rn_noftz_f32_slowpath,(.L_x_50 - $__internal_1_$__cuda_sm3x_div_rn_noftz_f32_slowpath)
$__internal_1_$__cuda_sm3x_div_rn_noftz_f32_slowpath:
[----:B------:R-:W-:Y:S01]  /*2960*/  SHF.R.U32.HI R9, RZ, 0x17, R5 ;  /* 0x00000017ff097819 */ /* 0x000fe20000011605 */
[----:B------:R-:W-:Y:S01]  /*2970*/  BSSY.RECONVERGENT B2, `(.L_x_37) ;  /* 0x0000062000027945 */ /* 0x000fe20003800200 */
[----:B------:R-:W-:Y:S02]  /*2980*/  SHF.R.U32.HI R10, RZ, 0x17, R4 ;  /* 0x00000017ff0a7819 */ /* 0x000fe40000011604 */
[----:B------:R-:W-:Y:S02]  /*2990*/  LOP3.LUT R9, R9, 0xff, RZ, 0xc0, !PT ;  /* 0x000000ff09097812 */ /* 0x000fe400078ec0ff */
[----:B------:R-:W-:-:S03]  /*29a0*/  LOP3.LUT R13, R10, 0xff, RZ, 0xc0, !PT ;  /* 0x000000ff0a0d7812 */ /* 0x000fc600078ec0ff */
[----:B------:R-:W-:Y:S01]  /*29b0*/  VIADD R14, R9, 0xffffffff ;  /* 0xffffffff090e7836 */ /* 0x000fe20000000000 */
[----:B------:R-:W-:-:S04]  /*29c0*/  IADD3 R11, PT, PT, R13, -0x1, RZ ;  /* 0xffffffff0d0b7810 */ /* 0x000fc80007ffe0ff */
[----:B------:R-:W-:-:S04]  /*29d0*/  ISETP.GT.U32.AND P0, PT, R14, 0xfd, PT ;  /* 0x000000fd0e00780c */ /* 0x000fc80003f04070 */
[----:B------:R-:W-:-:S13]  /*29e0*/  ISETP.GT.U32.OR P0, PT, R11, 0xfd, P0 ;  /* 0x000000fd0b00780c */ /* 0x000fda0000704470 */
[----:B------:R-:W-:Y:S01]  /*29f0*/  @!P0 MOV R10, RZ ;  /* 0x000000ff000a8202 */ /* 0x000fe20000000f00 */
[----:B------:R-:W-:Y:S06]  /*2a00*/  @!P0 BRA `(.L_x_38) ;  /* 0x00000000005c8947 */ /* 0x000fec0003800000 */
[----:B------:R-:W-:Y:S02]  /*2a10*/  FSETP.GTU.FTZ.AND P0, PT, |R4|, +INF , PT ;  /* 0x7f8000000400780b */ /* 0x000fe40003f1c200 */
[----:B------:R-:W-:-:S04]  /*2a20*/  FSETP.GTU.FTZ.AND P2, PT, |R5|, +INF , PT ;  /* 0x7f8000000500780b */ /* 0x000fc80003f5c200 */
[----:B------:R-:W-:-:S13]  /*2a30*/  PLOP3.LUT P0, PT, P0, P2, PT, 0xf8, 0x8f ;  /* 0x00000000008f781c */ /* 0x000fda0000705f70 */
[----:B------:R-:W-:Y:S05]  /*2a40*/  @P0 BRA `(.L_x_39) ;  /* 0x00000004004c0947 */ /* 0x000fea0003800000 */
[----:B------:R-:W-:-:S13]  /*2a50*/  LOP3.LUT P0, RZ, R5, 0x7fffffff, R4, 0xc8, !PT ;  /* 0x7fffffff05ff7812 */ /* 0x000fda000780c804 */
[----:B------:R-:W-:Y:S05]  /*2a60*/  @!P0 BRA `(.L_x_40) ;  /* 0x00000004003c8947 */ /* 0x000fea0003800000 */
[C---:B------:R-:W-:Y:S02]  /*2a70*/  FSETP.NEU.FTZ.AND P3, PT, |R4|.reuse, +INF , PT ;  /* 0x7f8000000400780b */ /* 0x040fe40003f7d200 */
[----:B------:R-:W-:Y:S02]  /*2a80*/  FSETP.NEU.FTZ.AND P2, PT, |R5|, +INF , PT ;  /* 0x7f8000000500780b */ /* 0x000fe40003f5d200 */
[----:B------:R-:W-:-:S11]  /*2a90*/  FSETP.NEU.FTZ.AND P0, PT, |R4|, +INF , PT ;  /* 0x7f8000000400780b */ /* 0x000fd60003f1d200 */
[----:B------:R-:W-:Y:S05]  /*2aa0*/  @!P2 BRA !P3, `(.L_x_40) ;  /* 0x00000004002ca947 */ /* 0x000fea0005800000 */
[----:B------:R-:W-:-:S04]  /*2ab0*/  LOP3.LUT P3, RZ, R4, 0x7fffffff, RZ, 0xc0, !PT ;  /* 0x7fffffff04ff7812 */ /* 0x000fc8000786c0ff */
[----:B------:R-:W-:-:S13]  /*2ac0*/  PLOP3.LUT P2, PT, P2, P3, PT, 0x2f, 0xf2 ;  /* 0x0000000000f2781c */ /* 0x000fda0001746577 */
[----:B------:R-:W-:Y:S05]  /*2ad0*/  @P2 BRA `(.L_x_41) ;  /* 0x0000000400182947 */ /* 0x000fea0003800000 */
[----:B------:R-:W-:-:S04]  /*2ae0*/  LOP3.LUT P2, RZ, R5, 0x7fffffff, RZ, 0xc0, !PT ;  /* 0x7fffffff05ff7812 */ /* 0x000fc8000784c0ff */
[----:B------:R-:W-:-:S13]  /*2af0*/  PLOP3.LUT P0, PT, P0, P2, PT, 0x2f, 0xf2 ;  /* 0x0000000000f2781c */ /* 0x000fda0000704577 */
[----:B------:R-:W-:Y:S05]  /*2b00*/  @P0 BRA `(.L_x_42) ;  /* 0x0000000400000947 */ /* 0x000fea0003800000 */
[----:B------:R-:W-:Y:S02]  /*2b10*/  ISETP.GE.AND P0, PT, R11, RZ, PT ;  /* 0x000000ff0b00720c */ /* 0x000fe40003f06270 */
[----:B------:R-:W-:-:S11]  /*2b20*/  ISETP.GE.AND P2, PT, R14, RZ, PT ;  /* 0x000000ff0e00720c */ /* 0x000fd60003f46270 */
[----:B------:R-:W-:Y:S01]  /*2b30*/  @P0 MOV R10, RZ ;  /* 0x000000ff000a0202 */ /* 0x000fe20000000f00 */
[----:B------:R-:W-:Y:S01]  /*2b40*/  @!P0 FFMA R4, R4, 1.84467440737095516160e+19, RZ ;  /* 0x5f80000004048823 */ /* 0x000fe200000000ff */
[----:B------:R-:W-:Y:S01]  /*2b50*/  @!P0 MOV R10, 0xffffffc0 ;  /* 0xffffffc0000a8802 */ /* 0x000fe20000000f00 */
[----:B------:R-:W-:-:S03]  /*2b60*/  @!P2 FFMA R5, R5, 1.84467440737095516160e+19, RZ ;  /* 0x5f8000000505a823 */ /* 0x000fc600000000ff */
[----:B------:R-:W-:-:S07]  /*2b70*/  @!P2 IADD3 R10, PT, PT, R10, 0x40, RZ ;  /* 0x000000400a0aa810 */ /* 0x000fce0007ffe0ff */
.L_x_38:
[----:B------:R-:W-:Y:S01]  /*2b80*/  LEA R14, R9, 0xc0800000, 0x17 ;  /* 0xc0800000090e7811 */ /* 0x000fe200078eb8ff */
[----:B------:R-:W-:Y:S01]  /*2b90*/  BSSY.RECONVERGENT B3, `(.L_x_43) ;  /* 0x0000036000037945 */ /* 0x000fe20003800200 */
[----:B------:R-:W-:Y:S02]  /*2ba0*/  IADD3 R13, PT, PT, R13, -0x7f, RZ ;  /* 0xffffff810d0d7810 */ /* 0x000fe40007ffe0ff */
[----:B------:R-:W-:-:S03]  /*2bb0*/  IADD3 R15, PT, PT, -R14, R5, RZ ;  /* 0x000000050e0f7210 */ /* 0x000fc60007ffe1ff */
[----:B------:R-:W-:Y:S01]  /*2bc0*/  IMAD R4, R13, -0x800000, R4 ;  /* 0xff8000000d047824 */ /* 0x000fe200078e0204 */
[----:B------:R-:W0:Y:S01]  /*2bd0*/  MUFU.RCP R5, R15 ;  /* 0x0000000f00057308 */ /* 0x000e220000001000 */
[----:B------:R-:W-:Y:S01]  /*2be0*/  FADD.FTZ R11, -R15, -RZ ;  /* 0x800000ff0f0b7221 */ /* 0x000fe20000010100 */
[----:B------:R-:W-:-:S04]  /*2bf0*/  IADD3 R13, PT, PT, R13, 0x7f, -R9 ;  /* 0x0000007f0d0d7810 */ /* 0x000fc80007ffe809 */
[----:B------:R-:W-:Y:S01]  /*2c00*/  IADD3 R13, PT, PT, R13, R10, RZ ;  /* 0x0000000a0d0d7210 */ /* 0x000fe20007ffe0ff */
[----:B0-----:R-:W-:-:S04]  /*2c10*/  FFMA R14, R5, R11, 1 ;  /* 0x3f800000050e7423 */ /* 0x001fc8000000000b */
[----:B------:R-:W-:-:S04]  /*2c20*/  FFMA R5, R5, R14, R5 ;  /* 0x0000000e05057223 */ /* 0x000fc80000000005 */
[----:B------:R-:W-:-:S04]  /*2c30*/  FFMA R14, R4, R5, RZ ;  /* 0x00000005040e7223 */ /* 0x000fc800000000ff */
[----:B------:R-:W-:-:S04]  /*2c40*/  FFMA R23, R11, R14, R4 ;  /* 0x0000000e0b177223 */ /* 0x000fc80000000004 */
[----:B------:R-:W-:-:S04]  /*2c50*/  FFMA R14, R5, R23, R14 ;  /* 0x00000017050e7223 */ /* 0x000fc8000000000e */
[----:B------:R-:W-:-:S04]  /*2c60*/  FFMA R11, R11, R14, R4 ;  /* 0x0000000e0b0b7223 */ /* 0x000fc80000000004 */
[----:B------:R-:W-:-:S05]  /*2c70*/  FFMA R4, R5, R11, R14 ;  /* 0x0000000b05047223 */ /* 0x000fca000000000e */
[----:B------:R-:W-:-:S04]  /*2c80*/  SHF.R.U32.HI R9, RZ, 0x17, R4 ;  /* 0x00000017ff097819 */ /* 0x000fc80000011604 */
[----:B------:R-:W-:-:S05]  /*2c90*/  LOP3.LUT R9, R9, 0xff, RZ, 0xc0, !PT ;  /* 0x000000ff09097812 */ /* 0x000fca00078ec0ff */
[----:B------:R-:W-:-:S05]  /*2ca0*/  IMAD.IADD R15, R9, 0x1, R13 ;  /* 0x00000001090f7824 */ /* 0x000fca00078e020d */
[----:B------:R-:W-:-:S04]  /*2cb0*/  IADD3 R9, PT, PT, R15, -0x1, RZ ;  /* 0xffffffff0f097810 */ /* 0x000fc80007ffe0ff */
[----:B------:R-:W-:-:S13]  /*2cc0*/  ISETP.GE.U32.AND P0, PT, R9, 0xfe, PT ;  /* 0x000000fe0900780c */ /* 0x000fda0003f06070 */
[----:B------:R-:W-:Y:S05]  /*2cd0*/  @!P0 BRA `(.L_x_44) ;  /* 0x0000000000808947 */ /* 0x000fea0003800000 */
[----:B------:R-:W-:-:S13]  /*2ce0*/  ISETP.GT.AND P0, PT, R15, 0xfe, PT ;  /* 0x000000fe0f00780c */ /* 0x000fda0003f04270 */
[----:B------:R-:W-:Y:S05]  /*2cf0*/  @P0 BRA `(.L_x_45) ;  /* 0x00000000006c0947 */ /* 0x000fea0003800000 */
[----:B------:R-:W-:-:S13]  /*2d00*/  ISETP.GE.AND P0, PT, R15, 0x1, PT ;  /* 0x000000010f00780c */ /* 0x000fda0003f06270 */
[----:B------:R-:W-:Y:S05]  /*2d10*/  @P0 BRA `(.L_x_46) ;  /* 0x0000000000740947 */ /* 0x000fea0003800000 */
[----:B------:R-:W-:Y:S02]  /*2d20*/  ISETP.GE.AND P0, PT, R15, -0x18, PT ;  /* 0xffffffe80f00780c */ /* 0x000fe40003f06270 */
[----:B------:R-:W-:-:S11]  /*2d30*/  LOP3.LUT R4, R4, 0x80000000, RZ, 0xc0, !PT ;  /* 0x8000000004047812 */ /* 0x000fd600078ec0ff */
[----:B------:R-:W-:Y:S05]  /*2d40*/  @!P0 BRA `(.L_x_46) ;  /* 0x0000000000688947 */ /* 0x000fea0003800000 */
[-CC-:B------:R-:W-:Y:S01]  /*2d50*/  FFMA.RZ R9, R5, R11.reuse, R14.reuse ;  /* 0x0000000b05097223 */ /* 0x180fe2000000c00e */
[C---:B------:R-:W-:Y:S02]  /*2d60*/  ISETP.NE.AND P3, PT, R15.reuse, RZ, PT ;  /* 0x000000ff0f00720c */ /* 0x040fe40003f65270 */
[----:B------:R-:W-:Y:S02]  /*2d70*/  ISETP.NE.AND P2, PT, R15, RZ, PT ;  /* 0x000000ff0f00720c */ /* 0x000fe40003f45270 */
[----:B------:R-:W-:Y:S01]  /*2d80*/  LOP3.LUT R10, R9, 0x7fffff, RZ, 0xc0, !PT ;  /* 0x007fffff090a7812 */ /* 0x000fe200078ec0ff */
[CCC-:B------:R-:W-:Y:S01]  /*2d90*/  FFMA.RP R9, R5.reuse, R11.reuse, R14.reuse ;  /* 0x0000000b05097223 */ /* 0x1c0fe2000000800e */
[----:B------:R-:W-:Y:S01]  /*2da0*/  FFMA.RM R14, R5, R11, R14 ;  /* 0x0000000b050e7223 */ /* 0x000fe2000000400e */
[----:B------:R-:W-:Y:S02]  /*2db0*/  IADD3 R5, PT, PT, R15, 0x20, RZ ;  /* 0x000000200f057810 */ /* 0x000fe40007ffe0ff */
[----:B------:R-:W-:-:S02]  /*2dc0*/  LOP3.LUT R10, R10, 0x800000, RZ, 0xfc, !PT ;  /* 0x008000000a0a7812 */ /* 0x000fc400078efcff */
[----:B------:R-:W-:Y:S02]  /*2dd0*/  IADD3 R11, PT, PT, -R15, RZ, RZ ;  /* 0x000000ff0f0b7210 */ /* 0x000fe40007ffe1ff */
[----:B------:R-:W-:Y:S02]  /*2de0*/  SHF.L.U32 R5, R10, R5, RZ ;  /* 0x000000050a057219 */ /* 0x000fe400000006ff */
[----:B------:R-:W-:Y:S02]  /*2df0*/  FSETP.NEU.FTZ.AND P0, PT, R9, R14, PT ;  /* 0x0000000e0900720b */ /* 0x000fe40003f1d000 */
[----:B------:R-:W-:Y:S02]  /*2e00*/  SEL R9, R11, RZ, P3 ;  /* 0x000000ff0b097207 */ /* 0x000fe40001800000 */
[----:B------:R-:W-:Y:S02]  /*2e10*/  ISETP.NE.AND P2, PT, R5, RZ, P2 ;  /* 0x000000ff0500720c */ /* 0x000fe40001745270 */
[----:B------:R-:W-:-:S02]  /*2e20*/  SHF.R.U32.HI R9, RZ, R9, R10 ;  /* 0x00000009ff097219 */ /* 0x000fc4000001160a */
[----:B------:R-:W-:Y:S02]  /*2e30*/  PLOP3.LUT P0, PT, P0, P2, PT, 0xf8, 0x8f ;  /* 0x00000000008f781c */ /* 0x000fe40000705f70 */
[----:B------:R-:W-:Y:S02]  /*2e40*/  SHF.R.U32.HI R10, RZ, 0x1, R9 ;  /* 0x00000001ff0a7819 */ /* 0x000fe40000011609 */
[----:B------:R-:W-:-:S04]  /*2e50*/  SEL R5, RZ, 0x1, !P0 ;  /* 0x00000001ff057807 */ /* 0x000fc80004000000 */
[----:B------:R-:W-:-:S04]  /*2e60*/  LOP3.LUT R14, R5, 0x1, R10, 0xf8, !PT ;  /* 0x00000001050e7812 */ /* 0x000fc800078ef80a */
[----:B------:R-:W-:-:S04]  /*2e70*/  LOP3.LUT R9, R14, R9, RZ, 0xc0, !PT ;  /* 0x000000090e097212 */ /* 0x000fc800078ec0ff */
[----:B------:R-:W-:-:S04]  /*2e80*/  IADD3 R9, PT, PT, R10, R9, RZ ;  /* 0x000000090a097210 */ /* 0x000fc80007ffe0ff */
[----:B------:R-:W-:Y:S01]  /*2e90*/  LOP3.LUT R4, R9, R4, RZ, 0xfc, !PT ;  /* 0x0000000409047212 */ /* 0x000fe200078efcff */
[----:B------:R-:W-:Y:S06]  /*2ea0*/  BRA `(.L_x_46) ;  /* 0x0000000000107947 */ /* 0x000fec0003800000 */
.L_x_45:
[----:B------:R-:W-:-:S04]  /*2eb0*/  LOP3.LUT R4, R4, 0x80000000, RZ, 0xc0, !PT ;  /* 0x8000000004047812 */ /* 0x000fc800078ec0ff */
[----:B------:R-:W-:Y:S01]  /*2ec0*/  LOP3.LUT R4, R4, 0x7f800000, RZ, 0xfc, !PT ;  /* 0x7f80000004047812 */ /* 0x000fe200078efcff */
[----:B------:R-:W-:Y:S06]  /*2ed0*/  BRA `(.L_x_46) ;  /* 0x0000000000047947 */ /* 0x000fec0003800000 */
.L_x_44:
[----:B------:R-:W-:-:S07]  /*2ee0*/  LEA R4, R13, R4, 0x17 ;  /* 0x000000040d047211 */ /* 0x000fce00078eb8ff */
.L_x_46:
[----:B------:R-:W-:Y:S05]  /*2ef0*/  BSYNC.RECONVERGENT B3 ;  /* 0x0000000000037941 */ /* 0x000fea0003800200 */
.L_x_43:
[----:B------:R-:W-:Y:S05]  /*2f00*/  BRA `(.L_x_47) ;  /* 0x0000000000207947 */ /* 0x000fea0003800000 */
.L_x_42:
[----:B------:R-:W-:-:S04]  /*2f10*/  LOP3.LUT R4, R5, 0x80000000, R4, 0x48, !PT ;  /* 0x8000000005047812 */ /* 0x000fc800078e4804 */
[----:B------:R-:W-:Y:S01]  /*2f20*/  LOP3.LUT R4, R4, 0x7f800000, RZ, 0xfc, !PT ;  /* 0x7f80000004047812 */ /* 0x000fe200078efcff */
[----:B------:R-:W-:Y:S06]  /*2f30*/  BRA `(.L_x_47) ;  /* 0x0000000000147947 */ /* 0x000fec0003800000 */
.L_x_41:
[----:B------:R-:W-:Y:S01]  /*2f40*/  LOP3.LUT R4, R5, 0x80000000, R4, 0x48, !PT ;  /* 0x8000000005047812 */ /* 0x000fe200078e4804 */
[----:B------:R-:W-:Y:S06]  /*2f50*/  BRA `(.L_x_47) ;  /* 0x00000000000c7947 */ /* 0x000fec0003800000 */
.L_x_40:
[----:B------:R-:W0:Y:S01]  /*2f60*/  MUFU.RSQ R4, -QNAN ;  /* 0xffc0000000047908 */ /* 0x000e220000001400 */
[----:B------:R-:W-:Y:S05]  /*2f70*/  BRA `(.L_x_47) ;  /* 0x0000000000047947 */ /* 0x000fea0003800000 */
.L_x_39:
[----:B------:R-:W-:-:S07]  /*2f80*/  FADD.FTZ R4, R4, R5 ;  /* 0x0000000504047221 */ /* 0x000fce0000010000 */
.L_x_47:
[----:B------:R-:W-:Y:S05]  /*2f90*/  BSYNC.RECONVERGENT B2 ;  /* 0x0000000000027941 */ /* 0x000fea0003800200 */
.L_x_37:
[----:B------:R-:W-:Y:S01]  /*2fa0*/  HFMA2 R5, -RZ, RZ, 0, 0 ;  /* 0x00000000ff057431 */ /* 0x000fe200000001ff */
[----:B0-----:R-:W-:Y:S02]  /*2fb0*/  MOV R9, R4 ;  /* 0x0000000400097202 */ /* 0x001fe40000000f00 */
[----:B------:R-:W-:-:S04]  /*2fc0*/  MOV R4, R8 ;  /* 0x0000000800047202 */ /* 0x000fc80000000f00 */
[----:B------:R-:W-:Y:S05]  /*2fd0*/  RET.REL.NODEC R4 `(_Z17gemmLayerNormGemmILi16EEvPKfS1_S1_S1_S1_Pfiiii) ;  /* 0xffffffd004087950 */ /* 0x000fea0003c3ffff */
.L_x_48:
[----:B------:R-:W-:-:S00]  /*2fe0*/  BRA `(.L_x_48) ;  /* 0xfffffffc00fc7947 */ /* 0x000fc0000383ffff */
[----:B------:R-:W-:-:S00]  /*2ff0*/  NOP ;  /* 0x0000000000007918 */ /* 0x000fc00000000000 */
        /* <DEDUP_REMOVED lines=8> */
.L_x_50:


//--------------------- .nv.shared._Z17gemmLayerNormGemmILi16EEvPKfS1_S1_S1_S1_Pfiiii --------------------------
	.section	.nv.shared._Z17gemmLayerNormGemmILi16EEvPKfS1_S1_S1_S1_Pfiiii,"aw",@nobits
	.sectionflags	@""
	.align	4
.nv.shared._Z17gemmLayerNormGemmILi16EEvPKfS1_S1_S1_S1_Pfiiii:
	.zero		4224


//--------------------- .nv.shared.reserved.0     --------------------------
	.section	.nv.shared.reserved.0,"aw",@nobits
	.weak		__nv_reservedSMEM_offset_0_alias
	.size		__nv_reservedSMEM_offset_0_alias, 0, 64
	.other		__nv_reservedSMEM_offset_0_alias,@"STO_CUDA_RESERVED_SHARED STV_DEFAULT"
__nv_reservedSMEM_offset_0_alias:
	.zero		0
	.zero		64


//--------------------- .nv.constant0._Z17gemmLayerNormGemmILi16EEvPKfS1_S1_S1_S1_Pfiiii --------------------------
	.section	.nv.constant0._Z17gemmLayerNormGemmILi16EEvPKfS1_S1_S1_S1_Pfiiii,"a",@progbits
	.sectionflags	@""
	.align	4
.nv.constant0._Z17gemmLayerNormGemmILi16EEvPKfS1_S1_S1_S1_Pfiiii:
	.zero		960


//--------------------- SYMBOLS --------------------------

	.type		.nv.reservedSmem.offset0,@object
	.size		.nv.reservedSmem.offset0,0x4
	.type		.nv.reservedSmem.cap,@object
	.size		.nv.reservedSmem.cap,0x4
